def matmul_kernel(
    a_ptr,
    b_ptr,
    c_ptr,
    M,
    N,
    K,
    stride_am,
    stride_ak,
    stride_bk,
    stride_bn,
    stride_cm,
    stride_cn,
    BLOCK_M: tl.constexpr,
    BLOCK_N: tl.constexpr,
    BLOCK_K: tl.constexpr,
    GROUP_M: tl.constexpr,
):
    pid = tl.program_id(axis=0)
    num_pid_m = tl.cdiv(M, BLOCK_M)
    num_pid_n = tl.cdiv(N, BLOCK_N)
    num_pid_in_group = GROUP_M * num_pid_n
    group_id = pid // num_pid_in_group
    first_pid_m = group_id * GROUP_M
    group_size_m = min(num_pid_m - first_pid_m, GROUP_M)
    pid_m = first_pid_m + ((pid % num_pid_in_group) % group_size_m)
    pid_n = (pid % num_pid_in_group) // group_size_m

    offs_am = (pid_m * BLOCK_M + tl.arange(0, BLOCK_M)) % M
    offs_bn = (pid_n * BLOCK_N + tl.arange(0, BLOCK_N)) % N
    offs_k = tl.arange(0, BLOCK_K)
    a_ptrs = a_ptr + offs_am[:, None] * stride_am + offs_k[None, :] * stride_ak
    b_ptrs = b_ptr + offs_k[:, None] * stride_bk + offs_bn[None, :] * stride_bn

    acc = tl.zeros((BLOCK_M, BLOCK_N), dtype=tl.float32)
    for kk in range(0, tl.cdiv(K, BLOCK_K)):
        a = tl.load(a_ptrs, mask=offs_k[None, :] < K - kk * BLOCK_K, other=0.0)
        b = tl.load(b_ptrs, mask=offs_k[:, None] < K - kk * BLOCK_K, other=0.0)
        acc = tl.dot(a, b, acc)
        a_ptrs += BLOCK_K * stride_ak
        b_ptrs += BLOCK_K * stride_bk

    c = acc.to(c_ptr.dtype.element_ty)
    offs_cm = pid_m * BLOCK_M + tl.arange(0, BLOCK_M)
    offs_cn = pid_n * BLOCK_N + tl.arange(0, BLOCK_N)
    c_ptrs = c_ptr + offs_cm[:, None] * stride_cm + offs_cn[None, :] * stride_cn
    mask = (offs_cm[:, None] < M) & (offs_cn[None, :] < N)
    tl.store(c_ptrs, c, mask=mask)

# config = {"BLOCK_K": 16, "BLOCK_M": 256, "BLOCK_N": 32, "GROUP_M": 8, "arch": "sm_100", "dtype": "fp16", "num_ctas": 1, "num_stages": 3, "num_warps": 4}
# arch = sm_100


// ===== COMPILED SASS (sm_100a) =====

	.target	sm_100a

	.elftype	@"ET_EXEC"


//--------------------- .note.nv.tkinfo           --------------------------
	.section	.note.nv.tkinfo,"",@"SHT_NOTE"
	.sectionflags	@"SHF_NOTE_NV_TKINFO"
	.tkinfo
        /*0018*/ 	.word	0x00000081
        /*0030*/ 	.string	""
        /*0030*/ 	.string	"ptxas-blackwell"
        /*0030*/ 	.string	"Cuda compilation tools, release 12.9, V12.9.86"
        /*0030*/ 	.string	"Build cuda_12.9.r12.9/compiler.36037853_0"
        /*0030*/ 	.string	"-v  -suppress-debug-info  -lineinfo  -arch sm_100a "



//--------------------- .note.nv.cuver            --------------------------
	.section	.note.nv.cuver,"",@"SHT_NOTE"
	.sectionflags	@"SHF_NOTE_NV_CUVER"
        /*0018*/ 	.short	0x0001
        /*001a*/ 	.short	0x0064
        /*001c*/ 	.short	0x0001
        /*001e*/ 	.short	0x0000
        /*0020*/ 	.short	0x0001
        /*0022*/ 	.short	0x0000


//--------------------- .nv.info                  --------------------------
	.section	.nv.info,"",@"SHT_CUDA_INFO"
	.align	4


	//----- nvinfo : EIATTR_REGCOUNT
	.align		4
        /*0000*/ 	.byte	0x04, 0x2f
        /*0002*/ 	.short	(.L_4 - .L_3)
	.align		4
.L_3:
        /*0004*/ 	.word	index@(matmul_kernel)
        /*0008*/ 	.word	0x00000080


	//----- nvinfo : EIATTR_FRAME_SIZE
	.align		4
.L_4:
        /*000c*/ 	.byte	0x04, 0x11
        /*000e*/ 	.short	(.L_6 - .L_5)
	.align		4
.L_5:
        /*0010*/ 	.word	index@($__internal_2_$__cuda_sm10x_tcgen05_guardrail_trap_unallocated_columns_being_dealloced)
        /*0014*/ 	.word	0x00000000


	//----- nvinfo : EIATTR_FRAME_SIZE
	.align		4
.L_6:
        /*0018*/ 	.byte	0x04, 0x11
        /*001a*/ 	.short	(.L_8 - .L_7)
	.align		4
.L_7:
        /*001c*/ 	.word	index@($__internal_1_$__cuda_sm10x_tcgen05_guardrail_trap_phase_invalid_during_alloc)
        /*0020*/ 	.word	0x00000000


	//----- nvinfo : EIATTR_FRAME_SIZE
	.align		4
.L_8:
        /*0024*/ 	.byte	0x04, 0x11
        /*0026*/ 	.short	(.L_10 - .L_9)
	.align		4
.L_9:
        /*0028*/ 	.word	index@($__internal_0_$__cuda_sm10x_tcgen05_guardrail_trap_col_being_dealloced_not_returned_by_alloc)
        /*002c*/ 	.word	0x00000000


	//----- nvinfo : EIATTR_FRAME_SIZE
	.align		4
.L_10:
        /*0030*/ 	.byte	0x04, 0x11
        /*0032*/ 	.short	(.L_12 - .L_11)
	.align		4
.L_11:
        /*0034*/ 	.word	index@(matmul_kernel)
        /*0038*/ 	.word	0x00000000


	//----- nvinfo : EIATTR_MIN_STACK_SIZE
	.align		4
.L_12:
        /*003c*/ 	.byte	0x04, 0x12
        /*003e*/ 	.short	(.L_14 - .L_13)
	.align		4
.L_13:
        /*0040*/ 	.word	index@(matmul_kernel)
        /*0044*/ 	.word	0x00000000
.L_14:


//--------------------- .nv.info.matmul_kernel    --------------------------
	.section	.nv.info.matmul_kernel,"",@"SHT_CUDA_INFO"
	.sectionflags	@""
	.align	4


	//----- nvinfo : EIATTR_CUDA_API_VERSION
	.align		4
        /*0000*/ 	.byte	0x04, 0x37
        /*0002*/ 	.short	(.L_16 - .L_15)
.L_15:
        /*0004*/ 	.word	0x00000081


	//----- nvinfo : EIATTR_KPARAM_INFO
	.align		4
.L_16:
        /*0008*/ 	.byte	0x04, 0x17
        /*000a*/ 	.short	(.L_18 - .L_17)
.L_17:
        /*000c*/ 	.word	0x00000000
        /*0010*/ 	.short	0x000d
        /*0012*/ 	.short	0x0048
        /*0014*/ 	.byte	0x00, 0xf4, 0x21, 0x00


	//----- nvinfo : EIATTR_KPARAM_INFO
	.align		4
.L_18:
        /*0018*/ 	.byte	0x04, 0x17
        /*001a*/ 	.short	(.L_20 - .L_19)
.L_19:
        /*001c*/ 	.word	0x00000000
        /*0020*/ 	.short	0x000c
        /*0022*/ 	.short	0x0040
        /*0024*/ 	.byte	0x00, 0xf4, 0x21, 0x00


	//----- nvinfo : EIATTR_KPARAM_INFO
	.align		4
.L_20:
        /*0028*/ 	.byte	0x04, 0x17
        /*002a*/ 	.short	(.L_22 - .L_21)
.L_21:
        /*002c*/ 	.word	0x00000000
        /*0030*/ 	.short	0x000b
        /*0032*/ 	.short	0x0038
        /*0034*/ 	.byte	0x00, 0xf0, 0x11, 0x00


	//----- nvinfo : EIATTR_KPARAM_INFO
	.align		4
.L_22:
        /*0038*/ 	.byte	0x04, 0x17
        /*003a*/ 	.short	(.L_24 - .L_23)
.L_23:
        /*003c*/ 	.word	0x00000000
        /*0040*/ 	.short	0x000a
        /*0042*/ 	.short	0x0034
        /*0044*/ 	.byte	0x00, 0xf0, 0x11, 0x00


	//----- nvinfo : EIATTR_KPARAM_INFO
	.align		4
.L_24:
        /*0048*/ 	.byte	0x04, 0x17
        /*004a*/ 	.short	(.L_26 - .L_25)
.L_25:
        /*004c*/ 	.word	0x00000000
        /*0050*/ 	.short	0x0009
        /*0052*/ 	.short	0x0030
        /*0054*/ 	.byte	0x00, 0xf0, 0x11, 0x00


	//----- nvinfo : EIATTR_KPARAM_INFO
	.align		4
.L_26:
        /*0058*/ 	.byte	0x04, 0x17
        /*005a*/ 	.short	(.L_28 - .L_27)
.L_27:
        /*005c*/ 	.word	0x00000000
        /*0060*/ 	.short	0x0008
        /*0062*/ 	.short	0x002c
        /*0064*/ 	.byte	0x00, 0xf0, 0x11, 0x00


	//----- nvinfo : EIATTR_KPARAM_INFO
	.align		4
.L_28:
        /*0068*/ 	.byte	0x04, 0x17
        /*006a*/ 	.short	(.L_30 - .L_29)
.L_29:
        /*006c*/ 	.word	0x00000000
        /*0070*/ 	.short	0x0007
        /*0072*/ 	.short	0x0028
        /*0074*/ 	.byte	0x00, 0xf0, 0x11, 0x00


	//----- nvinfo : EIATTR_KPARAM_INFO
	.align		4
.L_30:
        /*0078*/ 	.byte	0x04, 0x17
        /*007a*/ 	.short	(.L_32 - .L_31)
.L_31:
        /*007c*/ 	.word	0x00000000
        /*0080*/ 	.short	0x0006
        /*0082*/ 	.short	0x0024
        /*0084*/ 	.byte	0x00, 0xf0, 0x11, 0x00


	//----- nvinfo : EIATTR_KPARAM_INFO
	.align		4
.L_32:
        /*0088*/ 	.byte	0x04, 0x17
        /*008a*/ 	.short	(.L_34 - .L_33)
.L_33:
        /*008c*/ 	.word	0x00000000
        /*0090*/ 	.short	0x0005
        /*0092*/ 	.short	0x0020
        /*0094*/ 	.byte	0x00, 0xf0, 0x11, 0x00


	//----- nvinfo : EIATTR_KPARAM_INFO
	.align		4
.L_34:
        /*0098*/ 	.byte	0x04, 0x17
        /*009a*/ 	.short	(.L_36 - .L_35)
.L_35:
        /*009c*/ 	.word	0x00000000
        /*00a0*/ 	.short	0x0004
        /*00a2*/ 	.short	0x001c
        /*00a4*/ 	.byte	0x00, 0xf0, 0x11, 0x00


	//----- nvinfo : EIATTR_KPARAM_INFO
	.align		4
.L_36:
        /*00a8*/ 	.byte	0x04, 0x17
        /*00aa*/ 	.short	(.L_38 - .L_37)
.L_37:
        /*00ac*/ 	.word	0x00000000
        /*00b0*/ 	.short	0x0003
        /*00b2*/ 	.short	0x0018
        /*00b4*/ 	.byte	0x00, 0xf0, 0x11, 0x00


	//----- nvinfo : EIATTR_KPARAM_INFO
	.align		4
.L_38:
        /*00b8*/ 	.byte	0x04, 0x17
        /*00ba*/ 	.short	(.L_40 - .L_39)
.L_39:
        /*00bc*/ 	.word	0x00000000
        /*00c0*/ 	.short	0x0002
        /*00c2*/ 	.short	0x0010
        /*00c4*/ 	.byte	0x00, 0xf4, 0x21, 0x00


	//----- nvinfo : EIATTR_KPARAM_INFO
	.align		4
.L_40:
        /*00c8*/ 	.byte	0x04, 0x17
        /*00ca*/ 	.short	(.L_42 - .L_41)
.L_41:
        /*00cc*/ 	.word	0x00000000
        /*00d0*/ 	.short	0x0001
        /*00d2*/ 	.short	0x0008
        /*00d4*/ 	.byte	0x00, 0xf4, 0x21, 0x00


	//----- nvinfo : EIATTR_KPARAM_INFO
	.align		4
.L_42:
        /*00d8*/ 	.byte	0x04, 0x17
        /*00da*/ 	.short	(.L_44 - .L_43)
.L_43:
        /*00dc*/ 	.word	0x00000000
        /*00e0*/ 	.short	0x0000
        /*00e2*/ 	.short	0x0000
        /*00e4*/ 	.byte	0x00, 0xf4, 0x21, 0x00


	//----- nvinfo : EIATTR_AT_ENTRY_FRAGMENTS
	.align		4
.L_44:
        /*00e8*/ 	.byte	0x04, 0x4f
        /*00ea*/ 	.short	(.L_46 - .L_45)


	//   ....[0]....
.L_45:
        /*00ec*/ 	.word	0x00000004


	//----- nvinfo : EIATTR_RESERVED_SMEM_USED
	.align		4
.L_46:
        /*00f0*/ 	.byte	0x01, 0x41
	.zero		2


	//----- nvinfo : EIATTR_SPARSE_MMA_MASK
	.align		4
        /*00f4*/ 	.byte	0x03, 0x50
        /*00f6*/ 	.short	0x0000


	//----- nvinfo : EIATTR_TCGEN05_1CTA_USED
	.align		4
        /*00f8*/ 	.byte	0x01, 0x51
	.zero		2


	//----- nvinfo : EIATTR_MAXREG_COUNT
	.align		4
        /*00fc*/ 	.byte	0x03, 0x1b
        /*00fe*/ 	.short	0x00ff


	//----- nvinfo : EIATTR_NUM_BARRIERS
	.align		4
        /*0100*/ 	.byte	0x02, 0x4c
        /*0102*/ 	.byte	0x01
	.zero		1


	//----- nvinfo : EIATTR_INT_WARP_WIDE_INSTR_OFFSETS
	.align		4
        /*0104*/ 	.byte	0x04, 0x31
        /*0106*/ 	.short	(.L_48 - .L_47)


	//   ....[0]....
.L_47:
        /*0108*/ 	.word	0x00000fe0


	//   ....[1]....
        /*010c*/ 	.word	0x00001020


	//   ....[2]....
        /*0110*/ 	.word	0x00001b80


	//   ....[3]....
        /*0114*/ 	.word	0x00004740


	//   ....[4]....
        /*0118*/ 	.word	0x00004790


	//----- nvinfo : EIATTR_COOP_GROUP_MASK_REGIDS
	.align		4
.L_48:
        /*011c*/ 	.byte	0x04, 0x29
        /*011e*/ 	.short	(.L_50 - .L_49)


	//   ....[0]....
.L_49:
        /*0120*/ 	.word	0xffffffff


	//   ....[1]....
        /*0124*/ 	.word	0xffffffff


	//   ....[2]....
        /*0128*/ 	.word	0xffffffff


	//   ....[3]....
        /*012c*/ 	.word	0xffffffff


	//----- nvinfo : EIATTR_COOP_GROUP_INSTR_OFFSETS
	.align		4
.L_50:
        /*0130*/ 	.byte	0x04, 0x28
        /*0132*/ 	.short	(.L_52 - .L_51)


	//   ....[0]....
.L_51:
        /*0134*/ 	.word	0x00000060


	//   ....[1]....
        /*0138*/ 	.word	0x00000320


	//   ....[2]....
        /*013c*/ 	.word	0x000045d0


	//   ....[3]....
        /*0140*/ 	.word	0x00004840


	//----- nvinfo : EIATTR_VRC_CTA_INIT_COUNT
	.align		4
.L_52:
        /*0144*/ 	.byte	0x02, 0x4a
        /*0146*/ 	.byte	0x80
	.zero		1


	//----- nvinfo : EIATTR_MBARRIER_INSTR_OFFSETS
	.align		4
        /*0148*/ 	.byte	0x04, 0x39
        /*014a*/ 	.short	(.L_54 - .L_53)


	//   ....[0]....
.L_53:
        /*014c*/ 	.word	0x000011a0
        /*0150*/ 	.word	0x000000ff
        /*0154*/ 	.word	0x00000000
        /*0158*/ 	.short	0x0100
        /*015a*/ 	.byte	0x13
	.zero		1


	//   ....[1]....
        /*015c*/ 	.word	0x00001bc0
        /*0160*/ 	.word	0x000000ff
        /*0164*/ 	.word	0x00004808
        /*0168*/ 	.short	0x0100
        /*016a*/ 	.byte	0x09
	.zero		1


	//   ....[2]....
        /*016c*/ 	.word	0x00002210
        /*0170*/ 	.word	0x000000ff
        /*0174*/ 	.word	0x00000000
        /*0178*/ 	.short	0x010a
        /*017a*/ 	.byte	0x13
	.zero		1


	//   ....[3]....
        /*017c*/ 	.word	0x00002e70
        /*0180*/ 	.word	0x000000ff
        /*0184*/ 	.word	0x00000000
        /*0188*/ 	.short	0x010a
        /*018a*/ 	.byte	0x13
	.zero		1


	//   ....[4]....
        /*018c*/ 	.word	0x00002f90
        /*0190*/ 	.word	0x000000ff
        /*0194*/ 	.word	0x00004800
        /*0198*/ 	.short	0x0108
        /*019a*/ 	.byte	0x09
	.zero		1


	//   ....[5]....
        /*019c*/ 	.word	0x00002ff0
        /*01a0*/ 	.word	0x000000ff
        /*01a4*/ 	.word	0x00004808
        /*01a8*/ 	.short	0x0108
        /*01aa*/ 	.byte	0x09
	.zero		1


	//   ....[6]....
        /*01ac*/ 	.word	0x00004860
        /*01b0*/ 	.word	0x000000ff
        /*01b4*/ 	.word	0x00000000
        /*01b8*/ 	.short	0x010a
        /*01ba*/ 	.byte	0x13
	.zero		1


	//   ....[7]....
        /*01bc*/ 	.word	0x00004890
        /*01c0*/ 	.word	0x000000ff
        /*01c4*/ 	.word	0x00000000
        /*01c8*/ 	.short	0x010a
        /*01ca*/ 	.byte	0x13
	.zero		1


	//----- nvinfo : EIATTR_NUM_MBARRIERS
	.align		4
.L_54:
        /*01cc*/ 	.byte	0x03, 0x38
        /*01ce*/ 	.short	0x0002


	//----- nvinfo : EIATTR_EXIT_INSTR_OFFSETS
	.align		4
        /*01d0*/ 	.byte	0x04, 0x1c
        /*01d2*/ 	.short	(.L_56 - .L_55)


	//   ....[0]....
.L_55:
        /*01d4*/ 	.word	0x00004850


	//----- nvinfo : EIATTR_REQNTID
	.align		4
.L_56:
        /*01d8*/ 	.byte	0x04, 0x10
        /*01da*/ 	.short	(.L_58 - .L_57)
.L_57:
        /*01dc*/ 	.word	0x00000080
        /*01e0*/ 	.word	0x00000001
        /*01e4*/ 	.word	0x00000001


	//----- nvinfo : EIATTR_CRS_STACK_SIZE
	.align		4
.L_58:
        /*01e8*/ 	.byte	0x04, 0x1e
        /*01ea*/ 	.short	(.L_60 - .L_59)
.L_59:
        /*01ec*/ 	.word	0x00000000


	//----- nvinfo : EIATTR_CBANK_PARAM_SIZE
	.align		4
.L_60:
        /*01f0*/ 	.byte	0x03, 0x19
        /*01f2*/ 	.short	0x0050


	//----- nvinfo : EIATTR_PARAM_CBANK
	.align		4
        /*01f4*/ 	.byte	0x04, 0x0a
        /*01f6*/ 	.short	(.L_62 - .L_61)
	.align		4
.L_61:
        /*01f8*/ 	.word	index@(.nv.constant0.matmul_kernel)
        /*01fc*/ 	.short	0x0380
        /*01fe*/ 	.short	0x0050


	//----- nvinfo : EIATTR_SW_WAR
	.align		4
.L_62:
        /*0200*/ 	.byte	0x04, 0x36
        /*0202*/ 	.short	(.L_64 - .L_63)
.L_63:
        /*0204*/ 	.word	0x00000008
.L_64:


//--------------------- .nv.compat                --------------------------
	.section	.nv.compat,"",@"SHT_CUDA_COMPAT_INFO"
	.align	4
        /*0000*/ 	.byte	0x02, 0x02, 0x02, 0x00, 0x02, 0x05, 0x05, 0x00, 0x02, 0x03, 0x00, 0x00, 0x02, 0x06, 0x01, 0x00


//--------------------- .nv.callgraph             --------------------------
	.section	.nv.callgraph,"",@"SHT_CUDA_CALLGRAPH"
	.align	4
	.sectionentsize	8
	.align		4
        /*0000*/ 	.word	0x00000000
	.align		4
        /*0004*/ 	.word	0xffffffff
	.align		4
        /*0008*/ 	.word	0x00000000
	.align		4
        /*000c*/ 	.word	0xfffffffe
	.align		4
        /*0010*/ 	.word	0x00000000
	.align		4
        /*0014*/ 	.word	0xfffffffd
	.align		4
        /*0018*/ 	.word	0x00000000
	.align		4
        /*001c*/ 	.word	0xfffffffc


//--------------------- .text.matmul_kernel       --------------------------
	.section	.text.matmul_kernel,"ax",@progbits
	.align	128
        .global         matmul_kernel
        .type           matmul_kernel,@function
        .size           matmul_kernel,(.L_x_20 - matmul_kernel)
        .other          matmul_kernel,@"STO_CUDA_ENTRY STV_DEFAULT"
matmul_kernel:
.text.matmul_kernel:
[----:B------:R-:W0:Y:S01]  /*0000*/  LDC R1, c[0x0][0x37c] ;  /* 0x0000df00ff017b82 */ /* 0x000e220000000800 */
[----:B------:R-:W1:Y:S01]  /*0010*/  S2R R96, SR_TID.X ;  /* 0x0000000000607919 */ /* 0x000e620000002100 */
[----:B------:R-:W2:Y:S01]  /*0020*/  LDCU.64 UR22, c[0x0][0x358] ;  /* 0x00006b00ff1677ac */ /* 0x000ea20008000a00 */
[----:B-1----:R-:W-:-:S13]  /*0030*/  ISETP.GE.U32.AND P5, PT, R96, 0x20, PT ;  /* 0x000000206000780c */ /* 0x002fda0003fa6070 */
[----:B--2---:R-:W-:Y:S05]  /*0040*/  @P5 BRA `(.L_x_0) ;  /* 0x0000000000b85947 */ /* 0x004fea0003800000 */
[----:B------:R-:W1:Y:S01]  /*0050*/  S2UR UR6, SR_CgaCtaId ;  /* 0x00000000000679c3 */ /* 0x000e620000008800 */
[----:B------:R-:W-:Y:S01]  /*0060*/  NOP ;  /* 0x0000000000007918 */ /* 0x000fe20000000000 */
[----:B------:R-:W-:Y:S02]  /*0070*/  UMOV UR4, 0x40 ;  /* 0x0000004000047882 */ /* 0x000fe40000000000 */
[----:B-1----:R-:W-:-:S09]  /*0080*/  ULEA UR4, UR6, UR4, 0x18 ;  /* 0x0000000406047291 */ /* 0x002fd2000f8ec0ff */
[----:B------:R-:W1:Y:S01]  /*0090*/  LDS.U8 R0, [UR4] ;  /* 0x00000004ff007984 */ /* 0x000e620008000000 */
[----:B------:R-:W-:Y:S02]  /*00a0*/  UMOV UR4, 0x400 ;  /* 0x0000040000047882 */ /* 0x000fe40000000000 */
[----:B------:R-:W-:Y:S01]  /*00b0*/  ULEA UR4, UR6, UR4, 0x18 ;  /* 0x0000000406047291 */ /* 0x000fe2000f8ec0ff */
[----:B-1----:R-:W-:-:S13]  /*00c0*/  ISETP.NE.AND P0, PT, R0, RZ, PT ;  /* 0x000000ff0000720c */ /* 0x002fda0003f05270 */
[----:B------:R-:W-:Y:S05]  /*00d0*/  @P0 BRA `(.L_x_1) ;  /* 0x00000000007c0947 */ /* 0x000fea0003800000 */
[----:B------:R-:W-:-:S13]  /*00e0*/  ELECT P0, URZ, PT ;  /* 0x0000000000ff782f */ /* 0x000fda0003800000 */
[----:B------:R-:W-:Y:S05]  /*00f0*/  @!P0 BRA `(.L_x_2) ;  /* 0x0000000000848947 */ /* 0x000fea0003800000 */
[----:B------:R-:W-:Y:S01]  /*0100*/  UMOV UR5, 0x2 ;  /* 0x0000000200057882 */ /* 0x000fe20000000000 */
[----:B------:R-:W-:Y:S02]  /*0110*/  IMAD.MOV.U32 R4, RZ, RZ, 0x1 ;  /* 0x00000001ff047424 */ /* 0x000fe400078e00ff */
[----:B------:R-:W-:Y:S02]  /*0120*/  IMAD.MOV.U32 R5, RZ, RZ, 0x3 ;  /* 0x00000003ff057424 */ /* 0x000fe400078e00ff */
[----:B------:R-:W-:Y:S04]  /*0130*/  DEPBAR.LE SB1, 0x36 ;  /* 0x00009d800000791a */ /* 0x000fe80000000000 */
[----:B------:R-:W1:Y:S02]  /*0140*/  UTCATOMSWS.FIND_AND_SET.ALIGN UP0, UR5, UR5 ;  /* 0x00000005000575e3 */ /* 0x000e640008000800 */
[----:B-1----:R-:W-:-:S04]  /*0150*/  PLOP3.LUT P0, PT, PT, PT, UP0, 0x80, 0x8 ;  /* 0x000000000008781c */ /* 0x002fc80003f0f008 */
[----:B------:R-:W-:-:S04]  /*0160*/  SEL R0, RZ, 0xffffffff, !P0 ;  /* 0xffffffffff007807 */ /* 0x000fc80004000000 */
[----:B------:R-:W-:Y:S01]  /*0170*/  ISETP.NE.AND P0, PT, R0, RZ, PT ;  /* 0x000000ff0000720c */ /* 0x000fe20003f05270 */
[----:B------:R-:W-:-:S12]  /*0180*/  IMAD.U32 R0, RZ, RZ, UR5 ;  /* 0x00000005ff007e24 */ /* 0x000fd8000f8e00ff */
[----:B------:R-:W-:Y:S05]  /*0190*/  @P0 BRA `(.L_x_3) ;  /* 0x0000000000240947 */ /* 0x000fea0003800000 */
.L_x_4:
[----:B------:R-:W-:Y:S05]  /*01a0*/  NANOSLEEP 0x64 ;  /* 0x000000640000795d */ /* 0x000fea0003800000 */
[----:B------:R-:W-:-:S05]  /*01b0*/  UMOV UR5, 0x2 ;  /* 0x0000000200057882 */ /* 0x000fca0000000000 */
[----:B------:R-:W-:Y:S04]  /*01c0*/  DEPBAR.LE SB1, 0x36 ;  /* 0x00009d800000791a */ /* 0x000fe80000000000 */
[----:B------:R-:W1:Y:S02]  /*01d0*/  UTCATOMSWS.FIND_AND_SET.ALIGN UP0, UR5, UR5 ;  /* 0x00000005000575e3 */ /* 0x000e640008000800 */
[----:B-1----:R-:W-:-:S04]  /*01e0*/  PLOP3.LUT P0, PT, PT, PT, UP0, 0x80, 0x8 ;  /* 0x000000000008781c */ /* 0x002fc80003f0f008 */
[----:B------:R-:W-:-:S04]  /*01f0*/  SEL R0, RZ, 0xffffffff, !P0 ;  /* 0xffffffffff007807 */ /* 0x000fc80004000000 */
[----:B------:R-:W-:Y:S01]  /*0200*/  ISETP.NE.AND P0, PT, R0, RZ, PT ;  /* 0x000000ff0000720c */ /* 0x000fe20003f05270 */
[----:B------:R-:W-:-:S12]  /*0210*/  IMAD.U32 R0, RZ, RZ, UR5 ;  /* 0x00000005ff007e24 */ /* 0x000fd8000f8e00ff */
[----:B------:R-:W-:Y:S05]  /*0220*/  @!P0 BRA `(.L_x_4) ;  /* 0xfffffffc00dc8947 */ /* 0x000fea000383ffff */
.L_x_3:
[C---:B------:R-:W-:Y:S01]  /*0230*/  VIADD R3, R0.reuse, 0x10 ;  /* 0x0000001000037836 */ /* 0x040fe20000000000 */
[----:B------:R-:W-:Y:S01]  /*0240*/  UMOV UR5, 0x50 ;  /* 0x0000005000057882 */ /* 0x000fe20000000000 */
[----:B------:R-:W-:Y:S01]  /*0250*/  SHF.L.U32 R2, R5, R0, RZ ;  /* 0x0000000005027219 */ /* 0x000fe200000006ff */
[----:B------:R-:W-:Y:S01]  /*0260*/  ULEA UR5, UR6, UR5, 0x18 ;  /* 0x0000000506057291 */ /* 0x000fe2000f8ec0ff */
[----:B------:R-:W-:Y:S01]  /*0270*/  IMAD.SHL.U32 R0, R0, 0x20, RZ ;  /* 0x0000002000007824 */ /* 0x000fe200078e00ff */
[----:B------:R-:W-:-:S04]  /*0280*/  SHF.L.U32 R3, R4, R3, RZ ;  /* 0x0000000304037219 */ /* 0x000fc800000006ff */
[----:B------:R-:W-:-:S05]  /*0290*/  LOP3.LUT R2, R3, R2, RZ, 0xfc, !PT ;  /* 0x0000000203027212 */ /* 0x000fca00078efcff */
[----:B------:R1:W-:Y:S04]  /*02a0*/  ATOMS.OR RZ, [UR5], R2 ;  /* 0x00000002ffff798c */ /* 0x0003e8000b000005 */
[----:B------:R1:W-:Y:S01]  /*02b0*/  STS [UR4], R0 ;  /* 0x00000000ff007988 */ /* 0x0003e20008000804 */
[----:B------:R-:W-:Y:S05]  /*02c0*/  BRA `(.L_x_2) ;  /* 0x0000000000107947 */ /* 0x000fea0003800000 */
.L_x_1:
[----:B------:R-:W-:Y:S01]  /*02d0*/  IMAD.MOV.U32 R0, RZ, RZ, -0x1 ;  /* 0xffffffffff007424 */ /* 0x000fe200078e00ff */
[----:B------:R-:W-:-:S04]  /*02e0*/  MOV R2, 0x310 ;  /* 0x0000031000027802 */ /* 0x000fc80000000f00 */
[----:B------:R1:W-:Y:S03]  /*02f0*/  STS [UR4], R0 ;  /* 0x00000000ff007988 */ /* 0x0003e60008000804 */
[----:B01----:R-:W-:Y:S05]  /*0300*/  CALL.REL.NOINC `($__internal_1_$__cuda_sm10x_tcgen05_guardrail_trap_phase_invalid_during_alloc) ;  /* 0x0000004400787944 */ /* 0x003fea0003c00000 */
.L_x_2:
[----:B------:R-:W-:Y:S05]  /*0310*/  WARPSYNC.ALL ;  /* 0x0000000000007948 */ /* 0x000fea0003800000 */
[----:B------:R-:W-:Y:S01]  /*0320*/  NOP ;  /* 0x0000000000007918 */ /* 0x000fe20000000000 */
.L_x_0:
[----:B------:R-:W2:Y:S01]  /*0330*/  LDC.64 R4, c[0x0][0x398] ;  /* 0x0000e600ff047b82 */ /* 0x000ea20000000a00 */
[----:B------:R-:W3:Y:S01]  /*0340*/  S2R R7, SR_CTAID.X ;  /* 0x0000000000077919 */ /* 0x000ee20000002500 */
[----:B------:R-:W-:Y:S01]  /*0350*/  UMOV UR9, 0x400 ;  /* 0x0000040000097882 */ /* 0x000fe20000000000 */
[----:B------:R-:W-:Y:S01]  /*0360*/  SHF.R.U32.HI R97, RZ, 0x5, R96 ;  /* 0x00000005ff617819 */ /* 0x000fe20000011660 */
[----:B------:R-:W4:Y:S04]  /*0370*/  LDCU.128 UR12, c[0x0][0x380] ;  /* 0x00007000ff0c77ac */ /* 0x000f280008000c00 */
[----:B------:R-:W5:Y:S08]  /*0380*/  S2UR UR4, SR_CgaCtaId ;  /* 0x00000000000479c3 */ /* 0x000f700000008800 */
[----:B------:R-:W1:Y:S02]  /*0390*/  LDC.64 R80, c[0x0][0x3a0] ;  /* 0x0000e800ff507b82 */ /* 0x000e640000000a00 */
[----:B-12---:R-:W-:Y:S01]  /*03a0*/  VIADD R0, R5, 0x1f ;  /* 0x0000001f05007836 */ /* 0x006fe20000000000 */
[----:B------:R-:W-:-:S05]  /*03b0*/  IABS R18, R5 ;  /* 0x0000000500127213 */ /* 0x000fca0000000000 */
[----:B------:R-:W1:Y:S01]  /*03c0*/  LDC.64 R76, c[0x0][0x3a8] ;  /* 0x0000ea00ff4c7b82 */ /* 0x000e620000000a00 */
[----:B------:R-:W-:Y:S02]  /*03d0*/  IABS R15, R4 ;  /* 0x00000004000f7213 */ /* 0x000fe40000000000 */
[----:B------:R-:W-:Y:S01]  /*03e0*/  SHF.R.S32.HI R3, RZ, 0x1f, R0 ;  /* 0x0000001fff037819 */ /* 0x000fe20000011400 */
[----:B-----5:R-:W-:-:S03]  /*03f0*/  ULEA UR9, UR4, UR9, 0x18 ;  /* 0x0000000904097291 */ /* 0x020fc6000f8ec0ff */
[----:B------:R-:W-:Y:S01]  /*0400*/  LEA.HI R3, R3, R0, RZ, 0x5 ;  /* 0x0000000003037211 */ /* 0x000fe200078f28ff */
[----:B------:R-:W-:Y:S01]  /*0410*/  BAR.SYNC.DEFER_BLOCKING 0x0 ;  /* 0x0000000000007b1d */ /* 0x000fe20000010000 */
[----:B---3--:R-:W-:Y:S02]  /*0420*/  IABS R10, R7 ;  /* 0x00000007000a7213 */ /* 0x008fe40000000000 */
[----:B------:R-:W-:-:S05]  /*0430*/  SHF.R.S32.HI R3, RZ, 0x5, R3 ;  /* 0x00000005ff037819 */ /* 0x000fca0000011403 */
[----:B------:R-:W-:-:S05]  /*0440*/  IMAD.SHL.U32 R6, R3, 0x8, RZ ;  /* 0x0000000803067824 */ /* 0x000fca00078e00ff */
[-C--:B------:R-:W-:Y:S02]  /*0450*/  IABS R9, R6.reuse ;  /* 0x0000000600097213 */ /* 0x080fe40000000000 */
[----:B------:R-:W-:Y:S02]  /*0460*/  IABS R12, R6 ;  /* 0x00000006000c7213 */ /* 0x000fe40000000000 */
[----:B------:R-:W2:Y:S01]  /*0470*/  I2F.RP R0, R9 ;  /* 0x0000000900007306 */ /* 0x000ea20000209400 */
[----:B------:R-:W3:Y:S07]  /*0480*/  LDS R23, [UR9] ;  /* 0x00000009ff177984 */ /* 0x000eee0008000800 */
[----:B--2---:R-:W2:Y:S02]  /*0490*/  MUFU.RCP R0, R0 ;  /* 0x0000000000007308 */ /* 0x004ea40000001000 */
[----:B--2---:R-:W-:-:S02]  /*04a0*/  VIADD R2, R0, 0xffffffe ;  /* 0x0ffffffe00027836 */ /* 0x004fc40000000000 */
[----:B------:R-:W-:-:S04]  /*04b0*/  IMAD.MOV R0, RZ, RZ, -R12 ;  /* 0x000000ffff007224 */ /* 0x000fc800078e0a0c */
[----:B------:R2:W5:Y:S02]  /*04c0*/  F2I.FTZ.U32.TRUNC.NTZ R3, R2 ;  /* 0x0000000200037305 */ /* 0x000564000021f000 */
[----:B--2---:R-:W-:Y:S01]  /*04d0*/  IMAD.MOV.U32 R2, RZ, RZ, RZ ;  /* 0x000000ffff027224 */ /* 0x004fe200078e00ff */
[----:B---3--:R-:W-:Y:S01]  /*04e0*/  R2UR UR8, R23 ;  /* 0x00000000170872ca */ /* 0x008fe200000e0000 */
[----:B-----5:R-:W-:-:S04]  /*04f0*/  IMAD.MOV R8, RZ, RZ, -R3 ;  /* 0x000000ffff087224 */ /* 0x020fc800078e0a03 */
[----:B------:R-:W-:Y:S02]  /*0500*/  IMAD R11, R8, R9, RZ ;  /* 0x00000009080b7224 */ /* 0x000fe400078e02ff */
[----:B------:R-:W-:Y:S02]  /*0510*/  IMAD.MOV.U32 R8, RZ, RZ, R10 ;  /* 0x000000ffff087224 */ /* 0x000fe400078e000a */
[----:B------:R-:W-:Y:S01]  /*0520*/  IMAD.HI.U32 R3, R3, R11, R2 ;  /* 0x0000000b03037227 */ /* 0x000fe200078e0002 */
[----:B------:R-:W-:-:S04]  /*0530*/  SHF.R.U32.HI R11, RZ, 0x4, R96 ;  /* 0x00000004ff0b7819 */ /* 0x000fc80000011660 */
[----:B------:R-:W-:Y:S01]  /*0540*/  SGXT.U32 R11, R11, 0x3 ;  /* 0x000000030b0b781a */ /* 0x000fe20000000000 */
[----:B------:R-:W-:-:S04]  /*0550*/  IMAD.HI.U32 R3, R3, R8, RZ ;  /* 0x0000000803037227 */ /* 0x000fc800078e00ff */
[----:B------:R-:W-:Y:S01]  /*0560*/  IMAD R0, R3, R0, R8 ;  /* 0x0000000003007224 */ /* 0x000fe200078e0208 */
[----:B------:R-:W-:Y:S04]  /*0570*/  BAR.SYNC.DEFER_BLOCKING 0x0 ;  /* 0x0000000000007b1d */ /* 0x000fe80000010000 */
[----:B------:R-:W-:-:S13]  /*0580*/  ISETP.GT.U32.AND P1, PT, R9, R0, PT ;  /* 0x000000000900720c */ /* 0x000fda0003f24070 */
[----:B------:R-:W-:Y:S02]  /*0590*/  @!P1 IMAD.IADD R0, R0, 0x1, -R9 ;  /* 0x0000000100009824 */ /* 0x000fe400078e0a09 */
[----:B------:R-:W-:Y:S01]  /*05a0*/  @!P1 VIADD R3, R3, 0x1 ;  /* 0x0000000103039836 */ /* 0x000fe20000000000 */
[----:B------:R-:W-:Y:S02]  /*05b0*/  ISETP.NE.AND P1, PT, R6, RZ, PT ;  /* 0x000000ff0600720c */ /* 0x000fe40003f25270 */
[----:B------:R-:W-:Y:S02]  /*05c0*/  ISETP.GE.U32.AND P0, PT, R0, R9, PT ;  /* 0x000000090000720c */ /* 0x000fe40003f06070 */
[----:B------:R-:W-:-:S04]  /*05d0*/  LOP3.LUT R0, R7, R6, RZ, 0x3c, !PT ;  /* 0x0000000607007212 */ /* 0x000fc800078e3cff */
[----:B------:R-:W-:Y:S01]  /*05e0*/  ISETP.GE.AND P2, PT, R0, RZ, PT ;  /* 0x000000ff0000720c */ /* 0x000fe20003f46270 */
[----:B------:R-:W-:-:S06]  /*05f0*/  VIADD R0, R4, 0xff ;  /* 0x000000ff04007836 */ /* 0x000fcc0000000000 */
[----:B------:R-:W-:-:S04]  /*0600*/  @P0 VIADD R3, R3, 0x1 ;  /* 0x0000000103030836 */ /* 0x000fc80000000000 */
[----:B------:R-:W-:Y:S01]  /*0610*/  IMAD.MOV.U32 R2, RZ, RZ, R3 ;  /* 0x000000ffff027224 */ /* 0x000fe200078e0003 */
[----:B------:R-:W-:-:S03]  /*0620*/  SHF.R.S32.HI R3, RZ, 0x1f, R0 ;  /* 0x0000001fff037819 */ /* 0x000fc60000011400 */
[----:B------:R-:W-:Y:S01]  /*0630*/  @!P2 IMAD.MOV R2, RZ, RZ, -R2 ;  /* 0x000000ffff02a224 */ /* 0x000fe200078e0a02 */
[----:B------:R-:W-:Y:S02]  /*0640*/  @!P1 LOP3.LUT R2, RZ, R6, RZ, 0x33, !PT ;  /* 0x00000006ff029212 */ /* 0x000fe400078e33ff */
[----:B------:R-:W-:-:S03]  /*0650*/  LEA.HI R3, R3, R0, RZ, 0x8 ;  /* 0x0000000003037211 */ /* 0x000fc600078f40ff */
[----:B------:R-:W-:Y:S02]  /*0660*/  IMAD.SHL.U32 R10, R2, 0x8, RZ ;  /* 0x00000008020a7824 */ /* 0x000fe400078e00ff */
[----:B------:R-:W-:-:S03]  /*0670*/  IMAD.MOV R2, RZ, RZ, -R2 ;  /* 0x000000ffff027224 */ /* 0x000fc600078e0a02 */
[----:B------:R-:W-:Y:S01]  /*0680*/  LEA.HI.SX32 R3, R3, -R10, 0x18 ;  /* 0x8000000a03037211 */ /* 0x000fe200078fc2ff */
[----:B------:R-:W-:Y:S02]  /*0690*/  IMAD R12, R6, R2, R7 ;  /* 0x00000002060c7224 */ /* 0x000fe400078e0207 */
[----:B------:R-:W-:Y:S01]  /*06a0*/  IMAD.MOV.U32 R2, RZ, RZ, RZ ;  /* 0x000000ffff027224 */ /* 0x000fe200078e00ff */
[----:B------:R-:W-:Y:S02]  /*06b0*/  VIMNMX R21, PT, PT, R3, 0x8, PT ;  /* 0x0000000803157848 */ /* 0x000fe40003fe0100 */
[----:B------:R-:W-:Y:S02]  /*06c0*/  IABS R6, R12 ;  /* 0x0000000c00067213 */ /* 0x000fe40000000000 */
[----:B------:R-:W-:-:S04]  /*06d0*/  IABS R9, R21 ;  /* 0x0000001500097213 */ /* 0x000fc80000000000 */
[----:B------:R-:W2:Y:S08]  /*06e0*/  I2F.RP R0, R9 ;  /* 0x0000000900007306 */ /* 0x000eb00000209400 */
[----:B--2---:R-:W2:Y:S02]  /*06f0*/  MUFU.RCP R0, R0 ;  /* 0x0000000000007308 */ /* 0x004ea40000001000 */
[----:B--2---:R-:W-:-:S06]  /*0700*/  VIADD R3, R0, 0xffffffe ;  /* 0x0ffffffe00037836 */ /* 0x004fcc0000000000 */
[----:B------:R-:W2:Y:S02]  /*0710*/  F2I.FTZ.U32.TRUNC.NTZ R3, R3 ;  /* 0x0000000300037305 */ /* 0x000ea4000021f000 */
[----:B--2---:R-:W-:-:S04]  /*0720*/  IMAD.MOV R8, RZ, RZ, -R3 ;  /* 0x000000ffff087224 */ /* 0x004fc800078e0a03 */
[----:B------:R-:W-:Y:S01]  /*0730*/  IMAD R7, R8, R9, RZ ;  /* 0x0000000908077224 */ /* 0x000fe200078e02ff */
[----:B------:R-:W-:-:S03]  /*0740*/  IABS R8, R21 ;  /* 0x0000001500087213 */ /* 0x000fc60000000000 */
[----:B------:R-:W-:-:S04]  /*0750*/  IMAD.HI.U32 R2, R3, R7, R2 ;  /* 0x0000000703027227 */ /* 0x000fc800078e0002 */
[----:B------:R-:W-:Y:S02]  /*0760*/  IMAD.MOV.U32 R3, RZ, RZ, R6 ;  /* 0x000000ffff037224 */ /* 0x000fe400078e0006 */
[----:B------:R-:W-:Y:S01]  /*0770*/  IMAD.MOV R0, RZ, RZ, -R8 ;  /* 0x000000ffff007224 */ /* 0x000fe200078e0a08 */
[----:B------:R-:W2:Y:S01]  /*0780*/  I2F.RP R6, R18 ;  /* 0x0000001200067306 */ /* 0x000ea20000209400 */
[----:B------:R-:W-:-:S04]  /*0790*/  IMAD.HI.U32 R2, R2, R3, RZ ;  /* 0x0000000302027227 */ /* 0x000fc800078e00ff */
[----:B------:R-:W-:-:S03]  /*07a0*/  IMAD R0, R2, R0, R3 ;  /* 0x0000000002007224 */ /* 0x000fc600078e0203 */
[----:B------:R-:W3:Y:S02]  /*07b0*/  I2F.RP R3, R15 ;  /* 0x0000000f00037306 */ /* 0x000ee40000209400 */
[----:B------:R-:W-:-:S06]  /*07c0*/  ISETP.GT.U32.AND P1, PT, R9, R0, PT ;  /* 0x000000000900720c */ /* 0x000fcc0003f24070 */
[----:B--2---:R-:W2:Y:S07]  /*07d0*/  MUFU.RCP R6, R6 ;  /* 0x0000000600067308 */ /* 0x004eae0000001000 */
[----:B------:R-:W-:Y:S01]  /*07e0*/  @!P1 IMAD.IADD R0, R0, 0x1, -R9 ;  /* 0x0000000100009824 */ /* 0x000fe200078e0a09 */
[----:B---3--:R-:W3:Y:S01]  /*07f0*/  MUFU.RCP R3, R3 ;  /* 0x0000000300037308 */ /* 0x008ee20000001000 */
[----:B------:R-:W-:Y:S01]  /*0800*/  @!P1 VIADD R2, R2, 0x1 ;  /* 0x0000000102029836 */ /* 0x000fe20000000000 */
[----:B------:R-:W-:-:S02]  /*0810*/  ISETP.NE.AND P1, PT, R21, RZ, PT ;  /* 0x000000ff1500720c */ /* 0x000fc40003f25270 */
[----:B------:R-:W-:Y:S02]  /*0820*/  ISETP.GE.U32.AND P0, PT, R0, R9, PT ;  /* 0x000000090000720c */ /* 0x000fe40003f06070 */
[----:B------:R-:W-:Y:S01]  /*0830*/  LOP3.LUT R0, R12, R21, RZ, 0x3c, !PT ;  /* 0x000000150c007212 */ /* 0x000fe200078e3cff */
[----:B--2---:R-:W-:-:S03]  /*0840*/  VIADD R8, R6, 0xffffffe ;  /* 0x0ffffffe06087836 */ /* 0x004fc60000000000 */
[----:B------:R-:W-:Y:S01]  /*0850*/  ISETP.GE.AND P2, PT, R0, RZ, PT ;  /* 0x000000ff0000720c */ /* 0x000fe20003f46270 */
[----:B------:R2:W5:Y:S06]  /*0860*/  F2I.FTZ.U32.TRUNC.NTZ R9, R8 ;  /* 0x0000000800097305 */ /* 0x00056c000021f000 */
[----:B------:R-:W-:Y:S02]  /*0870*/  @P0 VIADD R2, R2, 0x1 ;  /* 0x0000000102020836 */ /* 0x000fe40000000000 */
[----:B---3--:R-:W-:Y:S02]  /*0880*/  VIADD R3, R3, 0xffffffe ;  /* 0x0ffffffe03037836 */ /* 0x008fe40000000000 */
[----:B------:R-:W-:-:S02]  /*0890*/  IMAD.MOV.U32 R0, RZ, RZ, R2 ;  /* 0x000000ffff007224 */ /* 0x000fc400078e0002 */
[----:B------:R-:W3:Y:S01]  /*08a0*/  F2I.FTZ.U32.TRUNC.NTZ R7, R3 ;  /* 0x0000000300077305 */ /* 0x000ee2000021f000 */
[----:B--2---:R-:W-:Y:S02]  /*08b0*/  IMAD.MOV.U32 R8, RZ, RZ, RZ ;  /* 0x000000ffff087224 */ /* 0x004fe400078e00ff */
[----:B------:R-:W-:Y:S01]  /*08c0*/  @!P2 IMAD.MOV R0, RZ, RZ, -R0 ;  /* 0x000000ffff00a224 */ /* 0x000fe200078e0a00 */
[----:B------:R-:W-:Y:S01]  /*08d0*/  @!P1 LOP3.LUT R0, RZ, R21, RZ, 0x33, !PT ;  /* 0x00000015ff009212 */ /* 0x000fe200078e33ff */
[----:B-----5:R-:W-:-:S04]  /*08e0*/  IMAD.MOV R13, RZ, RZ, -R9 ;  /* 0x000000ffff0d7224 */ /* 0x020fc800078e0a09 */
[----:B------:R-:W-:Y:S02]  /*08f0*/  IMAD.SHL.U32 R2, R0, 0x20, RZ ;  /* 0x0000002000027824 */ /* 0x000fe400078e00ff */
[----:B------:R-:W-:Y:S02]  /*0900*/  IMAD R13, R13, R18, RZ ;  /* 0x000000120d0d7224 */ /* 0x000fe400078e02ff */
[----:B------:R-:W-:Y:S01]  /*0910*/  IMAD.MOV R0, RZ, RZ, -R0 ;  /* 0x000000ffff007224 */ /* 0x000fe200078e0a00 */
[----:B------:R-:W-:Y:S01]  /*0920*/  LOP3.LUT R11, R2, R11, RZ, 0xfc, !PT ;  /* 0x0000000b020b7212 */ /* 0x000fe200078efcff */
[----:B---3--:R-:W-:Y:S02]  /*0930*/  IMAD.MOV R6, RZ, RZ, -R7 ;  /* 0x000000ffff067224 */ /* 0x008fe400078e0a07 */
[----:B------:R-:W-:Y:S01]  /*0940*/  IMAD.HI.U32 R8, R9, R13, R8 ;  /* 0x0000000d09087227 */ /* 0x000fe200078e0008 */
[C---:B------:R-:W-:Y:S02]  /*0950*/  LOP3.LUT R20, R11.reuse, 0x8, RZ, 0xfc, !PT ;  /* 0x000000080b147812 */ /* 0x040fe400078efcff */
[----:B------:R-:W-:Y:S01]  /*0960*/  LOP3.LUT R22, R11, 0x10, RZ, 0xfc, !PT ;  /* 0x000000100b167812 */ /* 0x000fe200078efcff */
[----:B------:R-:W-:Y:S01]  /*0970*/  IMAD R13, R6, R15, RZ ;  /* 0x0000000f060d7224 */ /* 0x000fe200078e02ff */
[----:B------:R-:W-:Y:S01]  /*0980*/  IABS R17, R20 ;  /* 0x0000001400117213 */ /* 0x000fe20000000000 */
[----:B------:R-:W-:Y:S01]  /*0990*/  IMAD.MOV.U32 R6, RZ, RZ, RZ ;  /* 0x000000ffff067224 */ /* 0x000fe200078e00ff */
[----:B------:R-:W-:Y:S01]  /*09a0*/  IABS R19, R22 ;  /* 0x0000001600137213 */ /* 0x000fe20000000000 */
[----:B------:R-:W-:Y:S01]  /*09b0*/  IMAD R0, R21, R0, R12 ;  /* 0x0000000015007224 */ /* 0x000fe200078e020c */
[----:B------:R-:W-:Y:S01]  /*09c0*/  LOP3.LUT R21, R11, 0x18, RZ, 0xfc, !PT ;  /* 0x000000180b157812 */ /* 0x000fe200078efcff */
[----:B------:R-:W-:-:S04]  /*09d0*/  IMAD.HI.U32 R3, R8, R17, RZ ;  /* 0x0000001108037227 */ /* 0x000fc800078e00ff */
[----:B------:R-:W-:Y:S01]  /*09e0*/  IMAD.HI.U32 R6, R7, R13, R6 ;  /* 0x0000000d07067227 */ /* 0x000fe200078e0006 */
[----:B------:R-:W-:-:S03]  /*09f0*/  LOP3.LUT R7, R96, 0x7f, RZ, 0xc0, !PT ;  /* 0x0000007f60077812 */ /* 0x000fc600078ec0ff */
[----:B------:R-:W-:-:S04]  /*0a00*/  IMAD.HI.U32 R9, R8, R19, RZ ;  /* 0x0000001308097227 */ /* 0x000fc800078e00ff */
[----:B------:R-:W-:Y:S02]  /*0a10*/  IMAD.IADD R0, R10, 0x1, R0 ;  /* 0x000000010a007824 */ /* 0x000fe400078e0200 */
[----:B------:R-:W-:Y:S02]  /*0a20*/  IMAD.MOV R3, RZ, RZ, -R3 ;  /* 0x000000ffff037224 */ /* 0x000fe400078e0a03 */
[----:B------:R-:W-:Y:S02]  /*0a30*/  IMAD.MOV R9, RZ, RZ, -R9 ;  /* 0x000000ffff097224 */ /* 0x000fe400078e0a09 */
[----:B------:R-:W-:Y:S02]  /*0a40*/  IMAD R0, R0, 0x100, R7 ;  /* 0x0000010000007824 */ /* 0x000fe400078e0207 */
[C---:B------:R-:W-:Y:S01]  /*0a50*/  IMAD R10, R18.reuse, R3, R17 ;  /* 0x00000003120a7224 */ /* 0x040fe200078e0211 */
[----:B------:R-:W-:Y:S01]  /*0a60*/  IABS R17, R11 ;  /* 0x0000000b00117213 */ /* 0x000fe20000000000 */
[----:B------:R-:W-:Y:S01]  /*0a70*/  IMAD R12, R18, R9, R19 ;  /* 0x00000009120c7224 */ /* 0x000fe200078e0213 */
[----:B------:R-:W-:Y:S01]  /*0a80*/  IABS R19, R21 ;  /* 0x0000001500137213 */ /* 0x000fe20000000000 */
[----:B------:R-:W-:Y:S01]  /*0a90*/  VIADD R3, R0, 0x80 ;  /* 0x0000008000037836 */ /* 0x000fe20000000000 */
[----:B------:R-:W-:Y:S01]  /*0aa0*/  IABS R14, R0 ;  /* 0x00000000000e7213 */ /* 0x000fe20000000000 */
[----:B------:R-:W-:Y:S01]  /*0ab0*/  IMAD.HI.U32 R9, R8, R17, RZ ;  /* 0x0000001108097227 */ /* 0x000fe200078e00ff */
[----:B------:R-:W-:-:S02]  /*0ac0*/  ISETP.GT.U32.AND P6, PT, R18, R12, PT ;  /* 0x0000000c1200720c */ /* 0x000fc40003fc4070 */
[----:B------:R-:W-:Y:S01]  /*0ad0*/  IABS R16, R3 ;  /* 0x0000000300107213 */ /* 0x000fe20000000000 */
[----:B------:R-:W-:Y:S01]  /*0ae0*/  IMAD.HI.U32 R13, R8, R19, RZ ;  /* 0x00000013080d7227 */ /* 0x000fe200078e00ff */
[----:B------:R-:W-:-:S03]  /*0af0*/  ISETP.GT.U32.AND P0, PT, R18, R10, PT ;  /* 0x0000000a1200720c */ /* 0x000fc60003f04070 */
[----:B------:R-:W-:-:S04]  /*0b00*/  IMAD.HI.U32 R8, R6, R14, RZ ;  /* 0x0000000e06087227 */ /* 0x000fc800078e00ff */
[----:B------:R-:W-:Y:S02]  /*0b10*/  IMAD.MOV R9, RZ, RZ, -R9 ;  /* 0x000000ffff097224 */ /* 0x000fe400078e0a09 */
[----:B------:R-:W-:-:S04]  /*0b20*/  IMAD.HI.U32 R6, R6, R16, RZ ;  /* 0x0000001006067227 */ /* 0x000fc800078e00ff */
[----:B------:R-:W-:Y:S02]  /*0b30*/  IMAD.MOV R8, RZ, RZ, -R8 ;  /* 0x000000ffff087224 */ /* 0x000fe400078e0a08 */
[C---:B------:R-:W-:Y:S02]  /*0b40*/  IMAD R9, R18.reuse, R9, R17 ;  /* 0x0000000912097224 */ /* 0x040fe400078e0211 */
[----:B------:R-:W-:Y:S02]  /*0b50*/  IMAD.MOV R17, RZ, RZ, -R6 ;  /* 0x000000ffff117224 */ /* 0x000fe400078e0a06 */
[C---:B------:R-:W-:Y:S01]  /*0b60*/  IMAD R6, R15.reuse, R8, R14 ;  /* 0x000000080f067224 */ /* 0x040fe200078e020e */
[----:B------:R-:W-:Y:S01]  /*0b70*/  ISETP.GT.U32.AND P3, PT, R18, R9, PT ;  /* 0x000000091200720c */ /* 0x000fe20003f64070 */
[----:B------:R-:W-:Y:S02]  /*0b80*/  IMAD.MOV R13, RZ, RZ, -R13 ;  /* 0x000000ffff0d7224 */ /* 0x000fe400078e0a0d */
[----:B------:R-:W-:Y:S01]  /*0b90*/  @!P6 IMAD.IADD R12, R12, 0x1, -R18 ;  /* 0x000000010c0ce824 */ /* 0x000fe200078e0a12 */
[----:B------:R-:W-:Y:S01]  /*0ba0*/  ISETP.GT.U32.AND P2, PT, R15, R6, PT ;  /* 0x000000060f00720c */ /* 0x000fe20003f44070 */
[----:B------:R-:W-:-:S02]  /*0bb0*/  IMAD R13, R18, R13, R19 ;  /* 0x0000000d120d7224 */ /* 0x000fc400078e0213 */
[----:B------:R-:W-:Y:S02]  /*0bc0*/  IMAD R8, R15, R17, R16 ;  /* 0x000000110f087224 */ /* 0x000fe400078e0210 */
[--C-:B------:R-:W-:Y:S01]  /*0bd0*/  @!P0 IMAD.IADD R10, R10, 0x1, -R18.reuse ;  /* 0x000000010a0a8824 */ /* 0x100fe200078e0a12 */
[C---:B------:R-:W-:Y:S01]  /*0be0*/  ISETP.GT.U32.AND P4, PT, R18.reuse, R13, PT ;  /* 0x0000000d1200720c */ /* 0x040fe20003f84070 */
[----:B------:R-:W-:Y:S01]  /*0bf0*/  IMAD.SHL.U32 R14, R97, 0x200000, RZ ;  /* 0x00200000610e7824 */ /* 0x000fe200078e00ff */
[----:B------:R-:W-:Y:S01]  /*0c00*/  ISETP.GT.U32.AND P1, PT, R15, R8, PT ;  /* 0x000000080f00720c */ /* 0x000fe20003f24070 */
[----:B------:R-:W-:Y:S01]  /*0c10*/  @!P3 IMAD.IADD R9, R9, 0x1, -R18 ;  /* 0x000000010909b824 */ /* 0x000fe200078e0a12 */
[C---:B------:R-:W-:Y:S02]  /*0c20*/  ISETP.GT.U32.AND P3, PT, R18.reuse, R12, PT ;  /* 0x0000000c1200720c */ /* 0x040fe40003f64070 */
[----:B------:R-:W-:Y:S01]  /*0c30*/  ISETP.GT.U32.AND P0, PT, R18, R10, PT ;  /* 0x0000000a1200720c */ /* 0x000fe20003f04070 */
[----:B------:R-:W-:Y:S01]  /*0c40*/  @!P2 IMAD.IADD R6, R6, 0x1, -R15 ;  /* 0x000000010606a824 */ /* 0x000fe200078e0a0f */
[----:B------:R-:W-:-:S02]  /*0c50*/  ISETP.GT.U32.AND P6, PT, R18, R9, PT ;  /* 0x000000091200720c */ /* 0x000fc40003fc4070 */
[----:B------:R-:W-:Y:S02]  /*0c60*/  LOP3.LUT R14, R14, 0x600000, RZ, 0xc0, !PT ;  /* 0x006000000e0e7812 */ /* 0x000fe400078ec0ff */
[----:B------:R-:W-:Y:S01]  /*0c70*/  ISETP.GT.U32.AND P2, PT, R15, R6, PT ;  /* 0x000000060f00720c */ /* 0x000fe20003f44070 */
[--C-:B------:R-:W-:Y:S01]  /*0c80*/  @!P4 IMAD.IADD R13, R13, 0x1, -R18.reuse ;  /* 0x000000010d0dc824 */ /* 0x100fe200078e0a12 */
[----:B------:R-:W-:Y:S01]  /*0c90*/  R2UR UR18, R14 ;  /* 0x000000000e1272ca */ /* 0x000fe200000e0000 */
[--C-:B------:R-:W-:Y:S01]  /*0ca0*/  @!P1 IMAD.IADD R8, R8, 0x1, -R15.reuse ;  /* 0x0000000108089824 */ /* 0x100fe200078e0a0f */
[----:B------:R-:W-:Y:S01]  /*0cb0*/  ISETP.NE.U32.AND P1, PT, R7, RZ, PT ;  /* 0x000000ff0700720c */ /* 0x000fe20003f25070 */
[--C-:B------:R-:W-:Y:S01]  /*0cc0*/  @!P3 IMAD.IADD R12, R12, 0x1, -R18.reuse ;  /* 0x000000010c0cb824 */ /* 0x100fe200078e0a12 */
[----:B------:R-:W-:Y:S01]  /*0cd0*/  ISETP.GT.U32.AND P4, PT, R18, R13, PT ;  /* 0x0000000d1200720c */ /* 0x000fe20003f84070 */
[--C-:B------:R-:W-:Y:S01]  /*0ce0*/  @!P0 IMAD.IADD R10, R10, 0x1, -R18.reuse ;  /* 0x000000010a0a8824 */ /* 0x100fe200078e0a12 */
[----:B------:R-:W-:Y:S01]  /*0cf0*/  ISETP.GE.AND P3, PT, R11, RZ, PT ;  /* 0x000000ff0b00720c */ /* 0x000fe20003f66270 */
[----:B------:R-:W-:Y:S01]  /*0d00*/  @!P6 IMAD.IADD R9, R9, 0x1, -R18 ;  /* 0x000000010909e824 */ /* 0x000fe200078e0a12 */
[----:B------:R-:W-:Y:S01]  /*0d10*/  ISETP.GT.U32.AND P0, PT, R15, R8, PT ;  /* 0x000000080f00720c */ /* 0x000fe20003f04070 */
[----:B------:R-:W-:Y:S01]  /*0d20*/  IMAD.MOV.U32 R7, RZ, RZ, R10 ;  /* 0x000000ffff077224 */ /* 0x000fe200078e000a */
[----:B------:R-:W-:Y:S01]  /*0d30*/  ISETP.GE.AND P6, PT, R20, RZ, PT ;  /* 0x000000ff1400720c */ /* 0x000fe20003fc6270 */
[----:B------:R-:W-:Y:S01]  /*0d40*/  @!P2 IMAD.IADD R6, R6, 0x1, -R15 ;  /* 0x000000010606a824 */ /* 0x000fe200078e0a0f */
[----:B------:R-:W-:-:S02]  /*0d50*/  ISETP.GE.AND P2, PT, R21, RZ, PT ;  /* 0x000000ff1500720c */ /* 0x000fc40003f46270 */
[----:B------:R-:W-:-:S03]  /*0d60*/  LOP3.LUT R10, RZ, R5, RZ, 0x33, !PT ;  /* 0x00000005ff0a7212 */ /* 0x000fc600078e33ff */
[----:B------:R-:W-:Y:S01]  /*0d70*/  @!P4 IMAD.IADD R13, R13, 0x1, -R18 ;  /* 0x000000010d0dc824 */ /* 0x000fe200078e0a12 */
[----:B------:R-:W-:Y:S01]  /*0d80*/  ISETP.GE.AND P4, PT, R22, RZ, PT ;  /* 0x000000ff1600720c */ /* 0x000fe20003f86270 */
[----:B------:R-:W-:Y:S01]  /*0d90*/  @!P3 IMAD.MOV R9, RZ, RZ, -R9 ;  /* 0x000000ffff09b224 */ /* 0x000fe200078e0a09 */
[----:B------:R-:W-:Y:S01]  /*0da0*/  ISETP.GE.AND P3, PT, R0, RZ, PT ;  /* 0x000000ff0000720c */ /* 0x000fe20003f66270 */
[----:B------:R-:W-:Y:S01]  /*0db0*/  @!P0 IMAD.IADD R8, R8, 0x1, -R15 ;  /* 0x0000000108088824 */ /* 0x000fe200078e0a0f */
[----:B------:R-:W-:Y:S01]  /*0dc0*/  ISETP.NE.AND P0, PT, R5, RZ, PT ;  /* 0x000000ff0500720c */ /* 0x000fe20003f05270 */
[----:B------:R-:W-:Y:S01]  /*0dd0*/  @!P6 IMAD.MOV R7, RZ, RZ, -R7 ;  /* 0x000000ffff07e224 */ /* 0x000fe200078e0a07 */
[----:B------:R-:W-:Y:S01]  /*0de0*/  LOP3.LUT R5, RZ, R4, RZ, 0x33, !PT ;  /* 0x00000004ff057212 */ /* 0x000fe200078e33ff */
[----:B------:R-:W-:Y:S01]  /*0df0*/  @!P2 IMAD.MOV R13, RZ, RZ, -R13 ;  /* 0x000000ffff0da224 */ /* 0x000fe200078e0a0d */
[----:B------:R-:W-:Y:S02]  /*0e00*/  ISETP.GE.AND P2, PT, R3, RZ, PT ;  /* 0x000000ff0300720c */ /* 0x000fe40003f46270 */
[----:B------:R-:W-:Y:S01]  /*0e10*/  SEL R14, R10, R7, !P0 ;  /* 0x000000070a0e7207 */ /* 0x000fe20004000000 */
[----:B------:R-:W-:Y:S01]  /*0e20*/  VIADD R7, R80, 0xfffffff6 ;  /* 0xfffffff650077836 */ /* 0x000fe20000000000 */
[----:B------:R-:W-:Y:S01]  /*0e30*/  SEL R11, R10, R9, !P0 ;  /* 0x000000090a0b7207 */ /* 0x000fe20004000000 */
[----:B------:R-:W-:Y:S01]  /*0e40*/  @!P4 IMAD.MOV R12, RZ, RZ, -R12 ;  /* 0x000000ffff0cc224 */ /* 0x000fe200078e0a0c */
[----:B------:R-:W-:Y:S01]  /*0e50*/  ISETP.NE.AND P4, PT, R4, RZ, PT ;  /* 0x000000ff0400720c */ /* 0x000fe20003f85270 */
[----:B------:R-:W-:-:S02]  /*0e60*/  @!P3 IMAD.MOV R6, RZ, RZ, -R6 ;  /* 0x000000ffff06b224 */ /* 0x000fc400078e0a06 */
[----:B------:R-:W-:Y:S01]  /*0e70*/  VIADD R4, R80, 0xffffffff ;  /* 0xffffffff50047836 */ /* 0x000fe20000000000 */
[C---:B------:R-:W-:Y:S02]  /*0e80*/  SEL R12, R10.reuse, R12, !P0 ;  /* 0x0000000c0a0c7207 */ /* 0x040fe40004000000 */
[C---:B------:R-:W-:Y:S01]  /*0e90*/  SEL R74, R5.reuse, R6, !P4 ;  /* 0x00000006054a7207 */ /* 0x040fe20006000000 */
[----:B------:R-:W-:Y:S01]  /*0ea0*/  @!P2 IMAD.MOV R8, RZ, RZ, -R8 ;  /* 0x000000ffff08a224 */ /* 0x000fe200078e0a08 */
[----:B------:R-:W-:Y:S01]  /*0eb0*/  SEL R10, R10, R13, !P0 ;  /* 0x0000000d0a0a7207 */ /* 0x000fe20004000000 */
[----:B------:R-:W-:Y:S01]  /*0ec0*/  VIADD R6, R80, 0xfffffff7 ;  /* 0xfffffff750067836 */ /* 0x000fe20000000000 */
[----:B------:R-:W-:Y:S01]  /*0ed0*/  ISETP.GE.U32.AND P0, PT, R4, 0x7ffffff0, PT ;  /* 0x7ffffff00400780c */ /* 0x000fe20003f06070 */
[-C--:B------:R-:W-:Y:S01]  /*0ee0*/  IMAD R74, R74, R81.reuse, RZ ;  /* 0x000000514a4a7224 */ /* 0x080fe200078e02ff */
[----:B------:R-:W-:Y:S02]  /*0ef0*/  SEL R8, R5, R8, !P4 ;  /* 0x0000000805087207 */ /* 0x000fe40006000000 */
[----:B------:R-:W-:Y:S01]  /*0f00*/  ISETP.GE.U32.AND P4, PT, R6, 0x7fffffe8, PT ;  /* 0x7fffffe80600780c */ /* 0x000fe20003f86070 */
[----:B------:R-:W-:Y:S01]  /*0f10*/  VIADD R6, R80, 0xfffffffe ;  /* 0xfffffffe50067836 */ /* 0x000fe20000000000 */
[----:B----4-:R-:W-:Y:S01]  /*0f20*/  LEA R5, P3, R74, UR12, 0x1 ;  /* 0x0000000c4a057c11 */ /* 0x010fe2000f8608ff */
[----:B------:R-:W-:Y:S01]  /*0f30*/  IMAD R81, R8, R81, RZ ;  /* 0x0000005108517224 */ /* 0x000fe200078e02ff */
[----:B------:R-:W-:Y:S01]  /*0f40*/  ISETP.GE.U32.AND P2, PT, R7, 0x7fffffe7, PT ;  /* 0x7fffffe70700780c */ /* 0x000fe20003f46070 */
[----:B-1----:R-:W-:-:S12]  /*0f50*/  @P5 BRA `(.L_x_5) ;  /* 0x0000000000185947 */ /* 0x002fd80003800000 */
[----:B------:R-:W-:Y:S01]  /*0f60*/  ELECT P6, URZ, PT ;  /* 0x0000000000ff782f */ /* 0x000fe200038c0000 */
[----:B------:R-:W-:Y:S01]  /*0f70*/  IMAD.MOV.U32 R4, RZ, RZ, 0x1 ;  /* 0x00000001ff047424 */ /* 0x000fe200078e00ff */
[----:B------:R-:W-:Y:S01]  /*0f80*/  UMOV UR5, 0x40 ;  /* 0x0000004000057882 */ /* 0x000fe20000000000 */
[----:B------:R-:W-:Y:S01]  /*0f90*/  UVIRTCOUNT.DEALLOC.SMPOOL 0x80 ;  /* 0x000000800000784c */ /* 0x000fe20000000000 */
[----:B------:R-:W-:-:S09]  /*0fa0*/  ULEA UR5, UR4, UR5, 0x18 ;  /* 0x0000000504057291 */ /* 0x000fd2000f8ec0ff */
[----:B------:R1:W-:Y:S03]  /*0fb0*/  @P6 STS.U8 [UR5], R4 ;  /* 0x00000004ff006988 */ /* 0x0003e60008000005 */
.L_x_5:
[----:B------:R-:W-:Y:S01]  /*0fc0*/  UIADD3 UR18, UPT, UPT, UR8, UR18, URZ ;  /* 0x0000001208127290 */ /* 0x000fe2000fffe0ff */
[----:B------:R-:W-:Y:S01]  /*0fd0*/  LEA.HI.X.SX32 R75, R74, UR13, 0x1, P3 ;  /* 0x0000000d4a4b7c11 */ /* 0x000fe200098f0eff */
[----:B------:R-:W-:Y:S01]  /*0fe0*/  VOTEU.ALL UP0, P1 ;  /* 0x0000000000ff7886 */ /* 0x000fe20000800000 */
[----:B------:R-:W-:Y:S01]  /*0ff0*/  UMOV UR4, 0x1 ;  /* 0x0000000100047882 */ /* 0x000fe20000000000 */
[----:B------:R-:W-:Y:S01]  /*1000*/  UIADD3 UR7, UPT, UPT, UR9, 0x4800, URZ ;  /* 0x0000480009077890 */ /* 0x000fe2000fffe0ff */
[----:B------:R-:W-:Y:S01]  /*1010*/  LEA R72, P3, R81, UR12, 0x1 ;  /* 0x0000000c51487c11 */ /* 0x000fe2000f8608ff */
[----:B------:R-:W-:Y:S01]  /*1020*/  VOTEU.ALL UP1, P1 ;  /* 0x0000000000ff7886 */ /* 0x000fe20000820000 */
[----:B------:R-:W-:-:S04]  /*1030*/  @!UP0 UIADD3 UR10, UPT, UPT, -UR4, 0x100000, URZ ;  /* 0x00100000040a8890 */ /* 0x000fc8000fffe1ff */
[----:B------:R-:W-:Y:S02]  /*1040*/  @!UP0 USHF.L.U32 UR11, UR10, 0xb, URZ ;  /* 0x0000000b0a0b8899 */ /* 0x000fe400080006ff */
[----:B------:R-:W-:Y:S01]  /*1050*/  @!UP0 USHF.L.U32 UR10, UR10, 0x1, URZ ;  /* 0x000000010a0a8899 */ /* 0x000fe200080006ff */
[----:B-1----:R-:W-:Y:S01]  /*1060*/  VIADD R4, R80, 0xfffffffd ;  /* 0xfffffffd50047836 */ /* 0x002fe20000000000 */
[----:B------:R-:W-:Y:S01]  /*1070*/  STTM.x64 tmem[UR18], RZ ;  /* 0x000000ff000079ed */ /* 0x000fe20008340012 */
[----:B------:R-:W1:Y:S01]  /*1080*/  FENCE.VIEW.ASYNC.T ;  /* 0x00000000000073c6 */ /* 0x000e620000000200 */
[----:B------:R-:W-:Y:S01]  /*1090*/  UMOV UR19, UR7 ;  /* 0x0000000700137c82 */ /* 0x000fe20008000000 */
[----:B-1----:R-:W-:Y:S01]  /*10a0*/  BAR.SYNC.DEFER_BLOCKING 0x0 ;  /* 0x0000000000007b1d */ /* 0x002fe20000010000 */
[----:B------:R-:W-:Y:S01]  /*10b0*/  LEA.HI.X.SX32 R73, R81, UR13, 0x1, P3 ;  /* 0x0000000d51497c11 */ /* 0x000fe200098f0eff */
[----:B------:R-:W-:Y:S01]  /*10c0*/  IMAD.SHL.U32 R69, R76, 0x8, RZ ;  /* 0x000000084c457824 */ /* 0x000fe200078e00ff */
[----:B------:R-:W-:Y:S01]  /*10d0*/  ISETP.GE.U32.AND P6, PT, R6, 0x7fffffef, PT ;  /* 0x7fffffef0600780c */ /* 0x000fe20003fc6070 */
[----:B------:R-:W-:Y:S01]  /*10e0*/  IMAD.MOV.U32 R74, RZ, RZ, R5 ;  /* 0x000000ffff4a7224 */ /* 0x000fe200078e0005 */
[----:B------:R-:W-:Y:S01]  /*10f0*/  PRMT R100, RZ, 0x7610, R100 ;  /* 0x00007610ff647816 */ /* 0x000fe20000000064 */
[----:B------:R-:W-:Y:S01]  /*1100*/  VIADD R6, R80, 0xfffffff5 ;  /* 0xfffffff550067836 */ /* 0x000fe20000000000 */
[----:B------:R-:W-:Y:S01]  /*1110*/  PRMT R122, RZ, 0x7610, R122 ;  /* 0x00007610ff7a7816 */ /* 0x000fe2000000007a */
[C---:B------:R-:W-:Y:S01]  /*1120*/  IMAD.WIDE R70, R69.reuse, 0x2, R74 ;  /* 0x0000000245467825 */ /* 0x040fe200078e024a */
[----:B------:R-:W-:Y:S01]  /*1130*/  PRMT R120, RZ, 0x7610, R120 ;  /* 0x00007610ff787816 */ /* 0x000fe20000000078 */
[----:B------:R-:W1:Y:S01]  /*1140*/  LDCU UR5, c[0x0][0x3b0] ;  /* 0x00007600ff0577ac */ /* 0x000e620008000800 */
[----:B------:R-:W-:Y:S01]  /*1150*/  PRMT R118, RZ, 0x7610, R118 ;  /* 0x00007610ff767816 */ /* 0x000fe20000000076 */
[----:B------:R-:W-:Y:S01]  /*1160*/  IMAD.WIDE R68, R69, 0x2, R72 ;  /* 0x0000000245447825 */ /* 0x000fe200078e0248 */
[----:B------:R-:W-:-:S03]  /*1170*/  ISETP.GE.U32.AND P3, PT, R4, 0x7fffffee, PT ;  /* 0x7fffffee0400780c */ /* 0x000fc60003f66070 */
[----:B------:R-:W-:Y:S01]  /*1180*/  VIADD R4, R80, 0xfffffffc ;  /* 0xfffffffc50047836 */ /* 0x000fe20000000000 */
[----:B------:R-:W2:Y:S02]  /*1190*/  FENCE.VIEW.ASYNC.S ;  /* 0x00000000000073c6 */ /* 0x000ea40000000000 */
[----:B--2---:R2:W3:Y:S02]  /*11a0*/  @!UP1 SYNCS.EXCH.64 URZ, [UR19], UR10 ;  /* 0x0000000a13ff95b2 */ /* 0x0044e40008000100 */
[----:B---3--:R-:W-:Y:S01]  /*11b0*/  BAR.SYNC.DEFER_BLOCKING 0x0 ;  /* 0x0000000000007b1d */ /* 0x008fe20000010000 */
[C---:B------:R-:W-:Y:S01]  /*11c0*/  IMAD R65, R76.reuse, 0x9, RZ ;  /* 0x000000094c417824 */ /* 0x040fe200078e02ff */
[----:B------:R-:W-:Y:S01]  /*11d0*/  PRMT R119, RZ, 0x7610, R119 ;  /* 0x00007610ff777816 */ /* 0x000fe20000000077 */
[----:B------:R-:W-:Y:S01]  /*11e0*/  IMAD.WIDE R62, R76, 0x2, R74 ;  /* 0x000000024c3e7825 */ /* 0x000fe200078e024a */
[----:B------:R-:W-:Y:S02]  /*11f0*/  PRMT R117, RZ, 0x7610, R117 ;  /* 0x00007610ff757816 */ /* 0x000fe40000000075 */
[----:B------:R-:W-:Y:S01]  /*1200*/  PRMT R113, RZ, 0x7610, R113 ;  /* 0x00007610ff717816 */ /* 0x000fe20000000071 */
[----:B------:R-:W-:Y:S01]  /*1210*/  IMAD.WIDE R66, R65, 0x2, R74 ;  /* 0x0000000241427825 */ /* 0x000fe200078e024a */
[----:B------:R-:W-:-:S03]  /*1220*/  PRMT R115, RZ, 0x7610, R115 ;  /* 0x00007610ff737816 */ /* 0x000fc60000000073 */
[----:B------:R-:W-:-:S04]  /*1230*/  IMAD.WIDE R64, R65, 0x2, R72 ;  /* 0x0000000241407825 */ /* 0x000fc800078e0248 */
[----:B------:R-:W-:-:S04]  /*1240*/  IMAD.WIDE R60, R76, 0x2, R72 ;  /* 0x000000024c3c7825 */ /* 0x000fc800078e0248 */
[----:B------:R-:W-:Y:S02]  /*1250*/  VIADD R5, R80, 0xfffffff4 ;  /* 0xfffffff450057836 */ /* 0x000fe40000000000 */
[----:B------:R-:W-:Y:S01]  /*1260*/  IMAD.SHL.U32 R57, R76, 0x2, RZ ;  /* 0x000000024c397824 */ /* 0x000fe200078e00ff */
[----:B------:R-:W3:Y:S04]  /*1270*/  @!P0 LDG.E.U16 R100, desc[UR22][R74.64] ;  /* 0x000000164a648981 */ /* 0x000ee8000c1e1500 */
[----:B------:R-:W4:Y:S01]  /*1280*/  @!P0 LDG.E.U16 R122, desc[UR22][R72.64] ;  /* 0x00000016487a8981 */ /* 0x000f22000c1e1500 */
[----:B------:R-:W-:-:S03]  /*1290*/  ISETP.GE.U32.AND P0, PT, R6, 0x7fffffe6, PT ;  /* 0x7fffffe60600780c */ /* 0x000fc60003f06070 */
[----:B------:R-:W5:Y:S04]  /*12a0*/  @!P4 LDG.E.U16 R120, desc[UR22][R70.64] ;  /* 0x000000164678c981 */ /* 0x000f68000c1e1500 */
[----:B------:R-:W2:Y:S01]  /*12b0*/  @!P4 LDG.E.U16 R118, desc[UR22][R68.64] ;  /* 0x000000164476c981 */ /* 0x000ea2000c1e1500 */
[----:B------:R-:W-:Y:S01]  /*12c0*/  ISETP.GE.U32.AND P4, PT, R4, 0x7fffffed, PT ;  /* 0x7fffffed0400780c */ /* 0x000fe20003f86070 */
[----:B------:R-:W-:Y:S02]  /*12d0*/  VIADD R4, R80, 0xfffffffb ;  /* 0xfffffffb50047836 */ /* 0x000fe40000000000 */
[----:B------:R-:W-:Y:S01]  /*12e0*/  IMAD R53, R76, 0xa, RZ ;  /* 0x0000000a4c357824 */ /* 0x000fe200078e02ff */
[----:B------:R-:W2:Y:S01]  /*12f0*/  @!P2 LDG.E.U16 R119, desc[UR22][R66.64] ;  /* 0x000000164277a981 */ /* 0x000ea2000c1e1500 */
[----:B------:R-:W-:Y:S01]  /*1300*/  PRMT R102, RZ, 0x7610, R102 ;  /* 0x00007610ff667816 */ /* 0x000fe20000000066 */
[----:B------:R-:W-:Y:S01]  /*1310*/  IMAD.WIDE R58, R57, 0x2, R74 ;  /* 0x00000002393a7825 */ /* 0x000fe200078e024a */
[----:B------:R-:W-:Y:S01]  /*1320*/  PRMT R104, RZ, 0x7610, R104 ;  /* 0x00007610ff687816 */ /* 0x000fe20000000068 */
[----:B------:R-:W2:Y:S01]  /*1330*/  @!P2 LDG.E.U16 R117, desc[UR22][R64.64] ;  /* 0x000000164075a981 */ /* 0x000ea2000c1e1500 */
[----:B------:R-:W-:Y:S01]  /*1340*/  ISETP.GE.U32.AND P2, PT, R5, 0x7fffffe5, PT ;  /* 0x7fffffe50500780c */ /* 0x000fe20003f46070 */
[----:B------:R-:W-:-:S02]  /*1350*/  IMAD.WIDE R56, R57, 0x2, R72 ;  /* 0x0000000239387825 */ /* 0x000fc400078e0248 */
[----:B------:R-:W2:Y:S01]  /*1360*/  @!P6 LDG.E.U16 R113, desc[UR22][R62.64] ;  /* 0x000000163e71e981 */ /* 0x000ea2000c1e1500 */
[----:B------:R-:W-:Y:S01]  /*1370*/  PRMT R114, RZ, 0x7610, R114 ;  /* 0x00007610ff727816 */ /* 0x000fe20000000072 */
[C---:B------:R-:W-:Y:S02]  /*1380*/  IMAD.WIDE R54, R53.reuse, 0x2, R74 ;  /* 0x0000000235367825 */ /* 0x040fe400078e024a */
[----:B------:R-:W2:Y:S01]  /*1390*/  @!P6 LDG.E.U16 R115, desc[UR22][R60.64] ;  /* 0x000000163c73e981 */ /* 0x000ea2000c1e1500 */
[----:B------:R-:W-:Y:S01]  /*13a0*/  ISETP.GE.U32.AND P6, PT, R4, 0x7fffffec, PT ;  /* 0x7fffffec0400780c */ /* 0x000fe20003fc6070 */
[C---:B------:R-:W-:Y:S01]  /*13b0*/  VIADD R4, R80.reuse, 0xfffffff3 ;  /* 0xfffffff350047836 */ /* 0x040fe20000000000 */
[----:B------:R-:W-:Y:S01]  /*13c0*/  PRMT R116, RZ, 0x7610, R116 ;  /* 0x00007610ff747816 */ /* 0x000fe20000000074 */
[----:B------:R-:W-:Y:S01]  /*13d0*/  IMAD.WIDE R52, R53, 0x2, R72 ;  /* 0x0000000235347825 */ /* 0x000fe200078e0248 */
[----:B------:R-:W2:Y:S03]  /*13e0*/  @!P3 LDG.E.U16 R102, desc[UR22][R58.64] ;  /* 0x000000163a66b981 */ /* 0x000ea6000c1e1500 */
[----:B------:R-:W-:Y:S01]  /*13f0*/  VIADD R5, R80, 0xfffffffa ;  /* 0xfffffffa50057836 */ /* 0x000fe20000000000 */
[----:B------:R-:W2:Y:S01]  /*1400*/  @!P3 LDG.E.U16 R104, desc[UR22][R56.64] ;  /* 0x000000163868b981 */ /* 0x000ea2000c1e1500 */
[----:B------:R-:W-:Y:S01]  /*1410*/  IMAD R45, R76, 0xb, RZ ;  /* 0x0000000b4c2d7824 */ /* 0x000fe200078e02ff */
[----:B------:R-:W-:Y:S01]  /*1420*/  ISETP.GE.U32.AND P3, PT, R4, 0x7fffffe4, PT ;  /* 0x7fffffe40400780c */ /* 0x000fe20003f66070 */
[----:B------:R-:W-:Y:S01]  /*1430*/  IMAD R49, R76, 0x3, RZ ;  /* 0x000000034c317824 */ /* 0x000fe200078e02ff */
[----:B------:R-:W2:Y:S01]  /*1440*/  @!P0 LDG.E.U16 R114, desc[UR22][R54.64] ;  /* 0x0000001636728981 */ /* 0x000ea2000c1e1500 */
[----:B------:R-:W-:Y:S01]  /*1450*/  PRMT R109, RZ, 0x7610, R109 ;  /* 0x00007610ff6d7816 */ /* 0x000fe2000000006d */
[----:B------:R-:W-:Y:S01]  /*1460*/  IMAD.WIDE R46, R45, 0x2, R74 ;  /* 0x000000022d2e7825 */ /* 0x000fe200078e024a */
[----:B------:R-:W-:Y:S01]  /*1470*/  PRMT R111, RZ, 0x7610, R111 ;  /* 0x00007610ff6f7816 */ /* 0x000fe2000000006f */
[----:B------:R-:W2:Y:S01]  /*1480*/  @!P0 LDG.E.U16 R116, desc[UR22][R52.64] ;  /* 0x0000001634748981 */ /* 0x000ea2000c1e1500 */
[----:B------:R-:W-:Y:S01]  /*1490*/  ISETP.GE.U32.AND P0, PT, R5, 0x7fffffeb, PT ;  /* 0x7fffffeb0500780c */ /* 0x000fe20003f06070 */
[----:B------:R-:W-:Y:S01]  /*14a0*/  IMAD.WIDE R44, R45, 0x2, R72 ;  /* 0x000000022d2c7825 */ /* 0x000fe200078e0248 */
[----:B------:R-:W-:Y:S01]  /*14b0*/  PRMT R103, RZ, 0x7610, R103 ;  /* 0x00007610ff677816 */ /* 0x000fe20000000067 */
[----:B------:R-:W2:Y:S01]  /*14c0*/  @!P2 LDG.E.U16 R109, desc[UR22][R46.64] ;  /* 0x000000162e6da981 */ /* 0x000ea2000c1e1500 */
[----:B------:R-:W-:Y:S01]  /*14d0*/  PRMT R107, RZ, 0x7610, R107 ;  /* 0x00007610ff6b7816 */ /* 0x000fe2000000006b */
[----:B------:R-:W-:Y:S01]  /*14e0*/  IMAD.WIDE R50, R49, 0x2, R74 ;  /* 0x0000000231327825 */ /* 0x000fe200078e024a */
[----:B------:R-:W-:Y:S01]  /*14f0*/  LOP3.LUT R79, R96, 0xf, RZ, 0xc0, !PT ;  /* 0x0000000f604f7812 */ /* 0x000fe200078ec0ff */
[----:B------:R-:W2:Y:S02]  /*1500*/  @!P2 LDG.E.U16 R111, desc[UR22][R44.64] ;  /* 0x000000162c6fa981 */ /* 0x000ea4000c1e1500 */
[----:B------:R-:W-:-:S02]  /*1510*/  VIADD R5, R80, 0xfffffff9 ;  /* 0xfffffff950057836 */ /* 0x000fc40000000000 */
[C---:B------:R-:W-:Y:S02]  /*1520*/  IMAD R37, R76.reuse, 0xc, RZ ;  /* 0x0000000c4c257824 */ /* 0x040fe400078e02ff */
[----:B------:R-:W-:Y:S02]  /*1530*/  IMAD.SHL.U32 R41, R76, 0x4, RZ ;  /* 0x000000044c297824 */ /* 0x000fe400078e00ff */
[----:B------:R-:W-:Y:S01]  /*1540*/  IMAD.WIDE R48, R49, 0x2, R72 ;  /* 0x0000000231307825 */ /* 0x000fe200078e0248 */
[----:B------:R-:W-:Y:S01]  /*1550*/  PRMT R108, RZ, 0x7610, R108 ;  /* 0x00007610ff6c7816 */ /* 0x000fe2000000006c */
[----:B------:R-:W2:Y:S02]  /*1560*/  @!P4 LDG.E.U16 R103, desc[UR22][R50.64] ;  /* 0x000000163267c981 */ /* 0x000ea4000c1e1500 */
[----:B------:R-:W-:Y:S01]  /*1570*/  VIADD R4, R80, 0xfffffff2 ;  /* 0xfffffff250047836 */ /* 0x000fe20000000000 */
[----:B------:R-:W-:Y:S01]  /*1580*/  PRMT R110, RZ, 0x7610, R110 ;  /* 0x00007610ff6e7816 */ /* 0x000fe2000000006e */
[----:B------:R-:W-:Y:S01]  /*1590*/  IMAD.WIDE R38, R37, 0x2, R74 ;  /* 0x0000000225267825 */ /* 0x000fe200078e024a */
[----:B------:R-:W-:Y:S01]  /*15a0*/  ISETP.GE.U32.AND P2, PT, R5, 0x7fffffea, PT ;  /* 0x7fffffea0500780c */ /* 0x000fe20003f46070 */
[----:B------:R-:W2:Y:S01]  /*15b0*/  @!P4 LDG.E.U16 R107, desc[UR22][R48.64] ;  /* 0x00000016306bc981 */ /* 0x000ea2000c1e1500 */
[----:B------:R-:W-:Y:S01]  /*15c0*/  PRMT R112, RZ, 0x7610, R112 ;  /* 0x00007610ff707816 */ /* 0x000fe20000000070 */
[----:B------:R-:W-:Y:S01]  /*15d0*/  IMAD.WIDE R36, R37, 0x2, R72 ;  /* 0x0000000225247825 */ /* 0x000fe200078e0248 */
[----:B------:R-:W-:Y:S01]  /*15e0*/  PRMT R106, RZ, 0x7610, R106 ;  /* 0x00007610ff6a7816 */ /* 0x000fe2000000006a */
[----:B------:R-:W2:Y:S01]  /*15f0*/  @!P3 LDG.E.U16 R108, desc[UR22][R38.64] ;  /* 0x00000016266cb981 */ /* 0x000ea2000c1e1500 */
[----:B------:R-:W-:Y:S01]  /*1600*/  ISETP.GE.U32.AND P4, PT, R4, 0x7fffffe3, PT ;  /* 0x7fffffe30400780c */ /* 0x000fe20003f86070 */
[----:B------:R-:W-:-:S02]  /*1610*/  VIADD R5, R80, 0xfffffff1 ;  /* 0xfffffff150057836 */ /* 0x000fc40000000000 */
[C---:B------:R-:W-:Y:S01]  /*1620*/  IMAD.WIDE R42, R41.reuse, 0x2, R74 ;  /* 0x00000002292a7825 */ /* 0x040fe200078e024a */
[----:B------:R-:W2:Y:S03]  /*1630*/  @!P3 LDG.E.U16 R110, desc[UR22][R36.64] ;  /* 0x00000016246eb981 */ /* 0x000ea6000c1e1500 */
[----:B------:R-:W-:Y:S02]  /*1640*/  IMAD R31, R76, 0x5, RZ ;  /* 0x000000054c1f7824 */ /* 0x000fe400078e02ff */
[----:B------:R-:W-:Y:S01]  /*1650*/  IMAD.WIDE R40, R41, 0x2, R72 ;  /* 0x0000000229287825 */ /* 0x000fe200078e0248 */
[----:B------:R-:W-:Y:S01]  /*1660*/  PRMT R81, RZ, 0x7610, R81 ;  /* 0x00007610ff517816 */ /* 0x000fe20000000051 */
[----:B------:R-:W2:Y:S02]  /*1670*/  @!P6 LDG.E.U16 R112, desc[UR22][R42.64] ;  /* 0x000000162a70e981 */ /* 0x000ea4000c1e1500 */
[----:B------:R-:W-:Y:S01]  /*1680*/  IMAD R4, R79, R77, RZ ;  /* 0x0000004d4f047224 */ /* 0x000fe200078e02ff */
[----:B------:R-:W-:Y:S01]  /*1690*/  PRMT R82, RZ, 0x7610, R82 ;  /* 0x00007610ff527816 */ /* 0x000fe20000000052 */
[----:B------:R-:W-:Y:S01]  /*16a0*/  IMAD.WIDE R32, R31, 0x2, R74 ;  /* 0x000000021f207825 */ /* 0x000fe200078e024a */
[----:B------:R-:W-:Y:S01]  /*16b0*/  ISETP.GE.U32.AND P3, PT, R5, 0x7fffffe2, PT ;  /* 0x7fffffe20500780c */ /* 0x000fe20003f66070 */
[----:B------:R-:W2:Y:S02]  /*16c0*/  @!P6 LDG.E.U16 R106, desc[UR22][R40.64] ;  /* 0x00000016286ae981 */ /* 0x000ea4000c1e1500 */
[----:B------:R-:W-:Y:S01]  /*16d0*/  IMAD.WIDE R30, R31, 0x2, R72 ;  /* 0x000000021f1e7825 */ /* 0x000fe200078e0248 */
[----:B------:R-:W-:Y:S01]  /*16e0*/  LEA R21, P6, R4, UR14, 0x1 ;  /* 0x0000000e04157c11 */ /* 0x000fe2000f8c08ff */
[----:B------:R-:W2:Y:S02]  /*16f0*/  @!P0 LDG.E.U16 R81, desc[UR22][R32.64] ;  /* 0x0000001620518981 */ /* 0x000ea4000c1e1500 */
[----:B-1----:R-:W-:Y:S01]  /*1700*/  IMAD R5, R14, UR5, RZ ;  /* 0x000000050e057c24 */ /* 0x002fe2000f8e02ff */
[----:B------:R-:W-:Y:S01]  /*1710*/  LEA.HI.X.SX32 R9, R4, UR15, 0x1, P6 ;  /* 0x0000000f04097c11 */ /* 0x000fe2000b0f0eff */
[----:B------:R-:W-:Y:S01]  /*1720*/  IMAD R27, R76, 0xd, RZ ;  /* 0x0000000d4c1b7824 */ /* 0x000fe200078e02ff */
[----:B------:R-:W2:Y:S01]  /*1730*/  @!P0 LDG.E.U16 R82, desc[UR22][R30.64] ;  /* 0x000000161e528981 */ /* 0x000ea2000c1e1500 */
[----:B------:R-:W-:Y:S01]  /*1740*/  VIADD R78, R80, 0xf ;  /* 0x0000000f504e7836 */ /* 0x000fe20000000000 */
[----:B------:R-:W-:Y:S01]  /*1750*/  LEA R24, P0, R5, R21, 0x1 ;  /* 0x0000001505187211 */ /* 0x000fe200078008ff */
[----:B------:R-:W-:Y:S01]  /*1760*/  IMAD R4, R11, UR5, RZ ;  /* 0x000000050b047c24 */ /* 0x000fe2000f8e02ff */
[----:B------:R-:W-:Y:S01]  /*1770*/  PRMT R83, RZ, 0x7610, R83 ;  /* 0x00007610ff537816 */ /* 0x000fe20000000053 */
[----:B------:R-:W-:Y:S01]  /*1780*/  IMAD.WIDE R28, R27, 0x2, R74 ;  /* 0x000000021b1c7825 */ /* 0x000fe200078e024a */
[----:B------:R-:W-:-:S02]  /*1790*/  PRMT R84, RZ, 0x7610, R84 ;  /* 0x00007610ff547816 */ /* 0x000fc40000000054 */
[----:B------:R-:W-:Y:S01]  /*17a0*/  LEA.HI.X.SX32 R25, R5, R9, 0x1, P0 ;  /* 0x0000000905197211 */ /* 0x000fe200000f0eff */
[----:B------:R-:W-:Y:S01]  /*17b0*/  IMAD.WIDE R26, R27, 0x2, R72 ;  /* 0x000000021b1a7825 */ /* 0x000fe200078e0248 */
[----:B------:R-:W-:Y:S01]  /*17c0*/  ISETP.GT.AND P0, PT, R78, 0xf, PT ;  /* 0x0000000f4e00780c */ /* 0x000fe20003f04270 */
[----:B------:R-:W2:Y:S02]  /*17d0*/  @!P4 LDG.E.U16 R83, desc[UR22][R28.64] ;  /* 0x000000161c53c981 */ /* 0x000ea4000c1e1500 */
[----:B------:R-:W-:Y:S02]  /*17e0*/  IMAD R17, R76, 0x6, RZ ;  /* 0x000000064c117824 */ /* 0x000fe400078e02ff */
[----:B------:R-:W-:Y:S01]  /*17f0*/  IMAD R6, R12, UR5, RZ ;  /* 0x000000050c067c24 */ /* 0x000fe2000f8e02ff */
[-C--:B------:R-:W-:Y:S01]  /*1800*/  LEA R34, P6, R4, R21.reuse, 0x1 ;  /* 0x0000001504227211 */ /* 0x080fe200078c08ff */
[----:B------:R-:W-:Y:S01]  /*1810*/  IMAD R10, R10, UR5, RZ ;  /* 0x000000050a0a7c24 */ /* 0x000fe2000f8e02ff */
[----:B------:R-:W-:Y:S01]  /*1820*/  PRMT R105, RZ, 0x7610, R105 ;  /* 0x00007610ff697816 */ /* 0x000fe20000000069 */
[----:B------:R-:W-:Y:S01]  /*1830*/  IMAD.WIDE R18, R17, 0x2, R74 ;  /* 0x0000000211127825 */ /* 0x000fe200078e024a */
[----:B------:R-:W-:Y:S01]  /*1840*/  PRMT R85, RZ, 0x7610, R85 ;  /* 0x00007610ff557816 */ /* 0x000fe20000000055 */
[----:B------:R-:W2:Y:S01]  /*1850*/  @!P4 LDG.E.U16 R84, desc[UR22][R26.64] ;  /* 0x000000161a54c981 */ /* 0x000ea2000c1e1500 */
[----:B------:R-:W-:Y:S01]  /*1860*/  ISETP.LT.AND P0, PT, R79, R80, P0 ;  /* 0x000000504f00720c */ /* 0x000fe20000701270 */
[----:B------:R-:W-:Y:S01]  /*1870*/  VIADD R7, R80, 0xfffffff8 ;  /* 0xfffffff850077836 */ /* 0x000fe20000000000 */
[----:B------:R-:W-:Y:S01]  /*1880*/  LEA R22, P4, R6, R21, 0x1 ;  /* 0x0000001506167211 */ /* 0x000fe200078808ff */
[----:B------:R-:W-:Y:S01]  /*1890*/  IMAD.WIDE R16, R17, 0x2, R72 ;  /* 0x0000000211107825 */ /* 0x000fe200078e0248 */
[----:B------:R-:W-:Y:S01]  /*18a0*/  LEA.HI.X.SX32 R35, R4, R9, 0x1, P6 ;  /* 0x0000000904237211 */ /* 0x000fe200030f0eff */
[----:B------:R-:W2:Y:S02]  /*18b0*/  @!P2 LDG.E.U16 R105, desc[UR22][R18.64] ;  /* 0x000000161269a981 */ /* 0x000ea4000c1e1500 */
[----:B------:R-:W-:Y:S01]  /*18c0*/  VIADD R80, R80, 0xfffffff0 ;  /* 0xfffffff050507836 */ /* 0x000fe20000000000 */
[----:B------:R-:W-:Y:S01]  /*18d0*/  LEA R20, P6, R10, R21, 0x1 ;  /* 0x000000150a147211 */ /* 0x000fe200078c08ff */
[----:B------:R-:W2:Y:S01]  /*18e0*/  @!P2 LDG.E.U16 R85, desc[UR22][R16.64] ;  /* 0x000000161055a981 */ /* 0x000ea2000c1e1500 */
[----:B------:R-:W-:-:S02]  /*18f0*/  LEA.HI.X.SX32 R23, R6, R9, 0x1, P4 ;  /* 0x0000000906177211 */ /* 0x000fc400020f0eff */
[----:B------:R-:W-:Y:S02]  /*1900*/  ISETP.GE.U32.AND P4, PT, R7, 0x7fffffe9, PT ;  /* 0x7fffffe90700780c */ /* 0x000fe40003f86070 */
[----:B------:R-:W-:Y:S02]  /*1910*/  ISETP.GE.U32.AND P2, PT, R80, 0x7fffffe1, PT ;  /* 0x7fffffe15000780c */ /* 0x000fe40003f46070 */
[----:B------:R-:W-:Y:S01]  /*1920*/  LEA.HI.X.SX32 R21, R10, R9, 0x1, P6 ;  /* 0x000000090a157211 */ /* 0x000fe200030f0eff */
[C---:B------:R-:W-:Y:S02]  /*1930*/  IMAD R9, R76.reuse, 0xe, RZ ;  /* 0x0000000e4c097824 */ /* 0x040fe400078e02ff */
[C---:B------:R-:W-:Y:S02]  /*1940*/  IMAD R7, R76.reuse, 0x7, RZ ;  /* 0x000000074c077824 */ /* 0x040fe400078e02ff */
[----:B------:R-:W-:Y:S01]  /*1950*/  IMAD R5, R76, 0xf, RZ ;  /* 0x0000000f4c057824 */ /* 0x000fe200078e02ff */
[----:B------:R-:W-:Y:S01]  /*1960*/  PRMT R86, RZ, 0x7610, R86 ;  /* 0x00007610ff567816 */ /* 0x000fe20000000056 */
[----:B------:R-:W-:Y:S01]  /*1970*/  IMAD.WIDE R14, R9, 0x2, R74 ;  /* 0x00000002090e7825 */ /* 0x000fe200078e024a */
[----:B------:R-:W-:-:S02]  /*1980*/  PRMT R87, RZ, 0x7610, R87 ;  /* 0x00007610ff577816 */ /* 0x000fc40000000057 */
[----:B------:R-:W-:Y:S01]  /*1990*/  PRMT R88, RZ, 0x7610, R88 ;  /* 0x00007610ff587816 */ /* 0x000fe20000000058 */
[----:B------:R-:W-:Y:S01]  /*19a0*/  IMAD.WIDE R12, R7, 0x2, R74 ;  /* 0x00000002070c7825 */ /* 0x000fe200078e024a */
[----:B------:R-:W-:Y:S01]  /*19b0*/  PRMT R89, RZ, 0x7610, R89 ;  /* 0x00007610ff597816 */ /* 0x000fe20000000059 */
[----:B------:R-:W2:Y:S01]  /*19c0*/  @!P3 LDG.E.U16 R86, desc[UR22][R14.64] ;  /* 0x000000160e56b981 */ /* 0x000ea2000c1e1500 */
        /* <DEDUP_REMOVED lines=11> */
[----:B------:R-:W2:Y:S02]  /*1a80*/  @!P3 LDG.E.U16 R87, desc[UR22][R8.64] ;  /* 0x000000160857b981 */ /* 0x000ea4000c1e1500 */
[----:B------:R-:W-:-:S02]  /*1a90*/  IMAD.WIDE R4, R5, 0x2, R72 ;  /* 0x0000000205047825 */ /* 0x000fc400078e0248 */
[----:B------:R-:W2:Y:S04]  /*1aa0*/  @!P4 LDG.E.U16 R89, desc[UR22][R6.64] ;  /* 0x000000160659c981 */ /* 0x000ea8000c1e1500 */
[----:B------:R-:W2:Y:S04]  /*1ab0*/  @!P2 LDG.E.U16 R91, desc[UR22][R4.64] ;  /* 0x00000016045ba981 */ /* 0x000ea8000c1e1500 */
[----:B------:R-:W2:Y:S04]  /*1ac0*/  @P0 LDG.E.U16 R92, desc[UR22][R34.64] ;  /* 0x00000016225c0981 */ /* 0x000ea8000c1e1500 */
[----:B------:R-:W2:Y:S04]  /*1ad0*/  @P0 LDG.E.U16 R93, desc[UR22][R24.64] ;  /* 0x00000016185d0981 */ /* 0x000ea8000c1e1500 */
[----:B------:R-:W2:Y:S04]  /*1ae0*/  @P0 LDG.E.U16 R94, desc[UR22][R22.64] ;  /* 0x00000016165e0981 */ /* 0x000ea8000c1e1500 */
[----:B------:R-:W2:Y:S01]  /*1af0*/  @P0 LDG.E.U16 R95, desc[UR22][R20.64] ;  /* 0x00000016145f0981 */ /* 0x000ea2000c1e1500 */
[----:B------:R-:W-:Y:S01]  /*1b00*/  ISETP.NE.U32.AND P0, PT, R97, RZ, PT ;  /* 0x000000ff6100720c */ /* 0x000fe20003f05070 */
[----:B------:R-:W-:Y:S01]  /*1b10*/  IMAD.SHL.U32 R97, R96, 0x2, RZ ;  /* 0x0000000260617824 */ /* 0x000fe200078e00ff */
[----:B------:R-:W-:-:S04]  /*1b20*/  @!UP0 UIADD3 UR4, UPT, UPT, -UR4, 0x100000, URZ ;  /* 0x0010000004048890 */ /* 0x000fc8000fffe1ff */
[----:B------:R-:W-:Y:S02]  /*1b30*/  @!UP0 USHF.L.U32 UR5, UR4, 0xb, URZ ;  /* 0x0000000b04058899 */ /* 0x000fe400080006ff */
[----:B------:R-:W-:Y:S01]  /*1b40*/  @!UP0 USHF.L.U32 UR4, UR4, 0x1, URZ ;  /* 0x0000000104048899 */ /* 0x000fe200080006ff */
[----:B------:R-:W-:Y:S02]  /*1b50*/  SHF.R.S32.HI R99, RZ, 0x6, R96 ;  /* 0x00000006ff637819 */ /* 0x000fe40000011460 */
[----:B------:R-:W-:Y:S02]  /*1b60*/  LOP3.LUT R101, R96, 0x40, RZ, 0xc0, !PT ;  /* 0x0000004060657812 */ /* 0x000fe400078ec0ff */
[----:B------:R-:W-:Y:S01]  /*1b70*/  LOP3.LUT R96, R97, 0x7e, RZ, 0xc0, !PT ;  /* 0x0000007e61607812 */ /* 0x000fe200078ec0ff */
[----:B------:R-:W-:Y:S01]  /*1b80*/  VOTEU.ALL UP0, P1 ;  /* 0x0000000000ff7886 */ /* 0x000fe20000800000 */
[----:B------:R-:W-:-:S03]  /*1b90*/  SGXT R99, R99, 0x1 ;  /* 0x000000016363781a */ /* 0x000fc60000000200 */
[----:B------:R-:W-:Y:S01]  /*1ba0*/  IMAD R97, R101, 0x20, R96 ;  /* 0x0000002065617824 */ /* 0x000fe200078e0260 */
[----:B------:R-:W-:Y:S01]  /*1bb0*/  LOP3.LUT R96, R96, 0x90, R99, 0x78, !PT ;  /* 0x0000009060607812 */ /* 0x000fe200078e7863 */
[----:B------:R1:W0:Y:S03]  /*1bc0*/  @!UP0 SYNCS.EXCH.64 URZ, [UR9+0x4808], UR4 ;  /* 0x0048080409ff85b2 */ /* 0x0002260008000100 */
[C---:B------:R-:W-:Y:S02]  /*1bd0*/  LOP3.LUT R98, R97.reuse, 0x10, RZ, 0x3c, !PT ;  /* 0x0000001061627812 */ /* 0x040fe400078e3cff */
[C---:B------:R-:W-:Y:S02]  /*1be0*/  LOP3.LUT R99, R97.reuse, 0x20, RZ, 0x3c, !PT ;  /* 0x0000002061637812 */ /* 0x040fe400078e3cff */
[C---:B------:R-:W-:Y:S02]  /*1bf0*/  LOP3.LUT R101, R97.reuse, 0x40, RZ, 0x3c, !PT ;  /* 0x0000004061657812 */ /* 0x040fe400078e3cff */
[----:B------:R-:W-:Y:S01]  /*1c00*/  ISETP.LT.OR P2, PT, R78, 0x10, P0 ;  /* 0x000000104e00780c */ /* 0x000fe20000741670 */
[----:B---3--:R3:W-:Y:S04]  /*1c10*/  STS.U16 [R97+UR9], R100 ;  /* 0x0000006461007988 */ /* 0x0087e80008000409 */
[----:B----4-:R-:W-:Y:S04]  /*1c20*/  STS.U16 [R97+UR9+0x1000], R122 ;  /* 0x0010007a61007988 */ /* 0x010fe80008000409 */
[----:B-----5:R-:W-:Y:S01]  /*1c30*/  STS.U16 [R97+UR9+0x400], R120 ;  /* 0x0004007861007988 */ /* 0x020fe20008000409 */
[----:B---3--:R-:W-:-:S03]  /*1c40*/  LOP3.LUT R100, R97, 0x30, RZ, 0x3c, !PT ;  /* 0x0000003061647812 */ /* 0x008fc600078e3cff */
[----:B--2---:R-:W-:Y:S04]  /*1c50*/  STS.U16 [R97+UR9+0x1400], R118 ;  /* 0x0014007661007988 */ /* 0x004fe80008000409 */
[----:B------:R-:W-:Y:S04]  /*1c60*/  STS.U16 [R98+UR9+0x480], R119 ;  /* 0x0004807762007988 */ /* 0x000fe80008000409 */
[----:B------:R-:W-:Y:S04]  /*1c70*/  STS.U16 [R98+UR9+0x1480], R117 ;  /* 0x0014807562007988 */ /* 0x000fe80008000409 */
[----:B------:R-:W-:Y:S04]  /*1c80*/  STS.U16 [R98+UR9+0x80], R113 ;  /* 0x0000807162007988 */ /* 0x000fe80008000409 */
[----:B------:R-:W-:Y:S04]  /*1c90*/  STS.U16 [R98+UR9+0x1080], R115 ;  /* 0x0010807362007988 */ /* 0x000fe80008000409 */
[----:B------:R2:W-:Y:S04]  /*1ca0*/  STS.U16 [R99+UR9+0x100], R102 ;  /* 0x0001006663007988 */ /* 0x0005e80008000409 */
[----:B------:R3:W-:Y:S04]  /*1cb0*/  STS.U16 [R99+UR9+0x1100], R104 ;  /* 0x0011006863007988 */ /* 0x0007e80008000409 */
[----:B------:R-:W-:Y:S01]  /*1cc0*/  STS.U16 [R99+UR9+0x500], R114 ;  /* 0x0005007263007988 */ /* 0x000fe20008000409 */
[----:B--2---:R-:W-:-:S03]  /*1cd0*/  LOP3.LUT R102, R97, 0x50, RZ, 0x3c, !PT ;  /* 0x0000005061667812 */ /* 0x004fc600078e3cff */
[----:B------:R-:W-:Y:S01]  /*1ce0*/  STS.U16 [R99+UR9+0x1500], R116 ;  /* 0x0015007463007988 */ /* 0x000fe20008000409 */
[----:B---3--:R-:W-:-:S03]  /*1cf0*/  LOP3.LUT R104, R97, 0x60, RZ, 0x3c, !PT ;  /* 0x0000006061687812 */ /* 0x008fc600078e3cff */
[----:B------:R-:W-:Y:S04]  /*1d00*/  STS.U16 [R100+UR9+0x580], R109 ;  /* 0x0005806d64007988 */ /* 0x000fe80008000409 */
[----:B------:R-:W-:Y:S04]  /*1d10*/  STS.U16 [R100+UR9+0x1580], R111 ;  /* 0x0015806f64007988 */ /* 0x000fe80008000409 */
[----:B------:R2:W-:Y:S04]  /*1d20*/  STS.U16 [R100+UR9+0x180], R103 ;  /* 0x0001806764007988 */ /* 0x0005e80008000409 */
[----:B------:R3:W-:Y:S01]  /*1d30*/  STS.U16 [R100+UR9+0x1180], R107 ;  /* 0x0011806b64007988 */ /* 0x0007e20008000409 */
[----:B--2---:R-:W-:-:S03]  /*1d40*/  LOP3.LUT R103, R97, 0x70, RZ, 0x3c, !PT ;  /* 0x0000007061677812 */ /* 0x004fc600078e3cff */
[----:B------:R-:W-:Y:S04]  /*1d50*/  STS.U16 [R101+UR9+0x600], R108 ;  /* 0x0006006c65007988 */ /* 0x000fe80008000409 */
[----:B------:R-:W-:Y:S04]  /*1d60*/  STS.U16 [R101+UR9+0x1600], R110 ;  /* 0x0016006e65007988 */ /* 0x000fe80008000409 */
[----:B------:R-:W-:Y:S04]  /*1d70*/  STS.U16 [R101+UR9+0x200], R112 ;  /* 0x0002007065007988 */ /* 0x000fe80008000409 */
[----:B------:R-:W-:Y:S04]  /*1d80*/  STS.U16 [R101+UR9+0x1200], R106 ;  /* 0x0012006a65007988 */ /* 0x000fe80008000409 */
[----:B------:R2:W-:Y:S04]  /*1d90*/  STS.U16 [R102+UR9+0x280], R81 ;  /* 0x0002805166007988 */ /* 0x0005e80008000409 */
[----:B------:R4:W-:Y:S01]  /*1da0*/  STS.U16 [R102+UR9+0x1280], R82 ;  /* 0x0012805266007988 */ /* 0x0009e20008000409 */
[----:B---3--:R-:W-:-:S03]  /*1db0*/  SHF.R.S32.HI R107, RZ, 0x1f, R78 ;  /* 0x0000001fff6b7819 */ /* 0x008fc6000001144e */
[----:B------:R1:W-:Y:S04]  /*1dc0*/  STS.U16 [R102+UR9+0x680], R83 ;  /* 0x0006805366007988 */ /* 0x0003e80008000409 */
[----:B------:R1:W-:Y:S04]  /*1dd0*/  STS.U16 [R102+UR9+0x1680], R84 ;  /* 0x0016805466007988 */ /* 0x0003e80008000409 */
[----:B------:R1:W-:Y:S04]  /*1de0*/  STS.U16 [R104+UR9+0x300], R105 ;  /* 0x0003006968007988 */ /* 0x0003e80008000409 */
[----:B------:R1:W-:Y:S01]  /*1df0*/  STS.U16 [R104+UR9+0x1300], R85 ;  /* 0x0013005568007988 */ /* 0x0003e20008000409 */
[----:B------:R-:W-:-:S03]  /*1e00*/  LEA.HI R107, R107, R78, RZ, 0x4 ;  /* 0x0000004e6b6b7211 */ /* 0x000fc600078f20ff */
[----:B------:R1:W-:Y:S04]  /*1e10*/  STS.U16 [R104+UR9+0x700], R86 ;  /* 0x0007005668007988 */ /* 0x0003e80008000409 */
        /* <DEDUP_REMOVED lines=8> */
[----:B------:R1:W-:Y:S01]  /*1ea0*/  STS.U16 [R96+UR9+0x4300], R95 ;  /* 0x0043005f60007988 */ /* 0x0003e20008000409 */
[----:B0-----:R0:W-:Y:S06]  /*1eb0*/  MEMBAR.ALL.CTA ;  /* 0x0000000000007992 */ /* 0x0011ec0000008000 */
[----:B0-----:R-:W0:Y:S01]  /*1ec0*/  FENCE.VIEW.ASYNC.S ;  /* 0x00000000000073c6 */ /* 0x001e220000000000 */
[----:B--2---:R-:W-:-:S04]  /*1ed0*/  SHF.R.S32.HI R81, RZ, 0x4, R107 ;  /* 0x00000004ff517819 */ /* 0x004fc8000001146b */
[----:B------:R-:W-:-:S05]  /*1ee0*/  VIMNMX R81, PT, PT, R81, 0x1, !PT ;  /* 0x0000000151517848 */ /* 0x000fca0007fe0100 */
[----:B----4-:R-:W-:Y:S01]  /*1ef0*/  VIADD R82, R81, 0xffffffff ;  /* 0xffffffff51527836 */ /* 0x010fe20000000000 */
[----:B0-----:R-:W-:Y:S04]  /*1f00*/  BAR.SYNC.DEFER_BLOCKING 0x0 ;  /* 0x0000000000007b1d */ /* 0x001fe80000010000 */
[----:B------:R-:W-:Y:S02]  /*1f10*/  ISETP.NE.U32.AND P3, PT, R82, RZ, PT ;  /* 0x000000ff5200720c */ /* 0x000fe40003f65070 */
[----:B-1----:R-:W-:Y:S11]  /*1f20*/  @P2 BRA `(.L_x_6) ;  /* 0x00000000005c2947 */ /* 0x002ff60003800000 */
[----:B------:R-:W-:Y:S02]  /*1f30*/  UIADD3 UR5, UPT, UPT, UR9, 0x4000, URZ ;  /* 0x0000400009057890 */ /* 0x000fe4000fffe0ff */
[----:B------:R-:W-:Y:S02]  /*1f40*/  USHF.R.U32.HI UR4, URZ, 0x4, UR9 ;  /* 0x00000004ff047899 */ /* 0x000fe40008011609 */
[----:B------:R-:W-:Y:S02]  /*1f50*/  USHF.R.U32.HI UR5, URZ, 0x4, UR5 ;  /* 0x00000004ff057899 */ /* 0x000fe40008011605 */
[----:B------:R-:W-:Y:S02]  /*1f60*/  USGXT.U32 UR4, UR4, 0xe ;  /* 0x0000000e0404789a */ /* 0x000fe40008000000 */
[----:B------:R-:W-:Y:S01]  /*1f70*/  USGXT.U32 UR6, UR5, 0xe ;  /* 0x0000000e0506789a */ /* 0x000fe20008000000 */
[----:B------:R-:W-:Y:S01]  /*1f80*/  UMOV UR10, 0x800100 ;  /* 0x00800100000a7882 */ /* 0x000fe20000000000 */
[----:B------:R-:W-:Y:S01]  /*1f90*/  UMOV UR11, 0x40004040 ;  /* 0x40004040000b7882 */ /* 0x000fe20000000000 */
[----:B------:R-:W-:Y:S01]  /*1fa0*/  UMOV UR5, URZ ;  /* 0x000000ff00057c82 */ /* 0x000fe20008000000 */
[----:B------:R-:W-:-:S02]  /*1fb0*/  ULOP3.LUT UR12, UR4, 0x800000, URZ, 0xfc, !UPT ;  /* 0x00800000040c7892 */ /* 0x000fc4000f8efcff */
[----:B------:R-:W-:Y:S02]  /*1fc0*/  UIADD3 UR14, UPT, UPT, UR8, 0x20, URZ ;  /* 0x00000020080e7890 */ /* 0x000fe4000fffe0ff */
[----:B------:R-:W-:Y:S01]  /*1fd0*/  UIADD3.64 UR10, UPT, UPT, UR4, UR10, URZ ;  /* 0x0000000a040a7297 */ /* 0x000fe2000fffe0ff */
[----:B------:R-:W-:Y:S02]  /*1fe0*/  UMOV UR16, 0x0 ;  /* 0x0000000000107882 */ /* 0x000fe40000000000 */
[----:B------:R-:W-:Y:S01]  /*1ff0*/  UMOV UR4, UR7 ;  /* 0x0000000700047c82 */ /* 0x000fe20008000000 */
[----:B------:R-:W-:Y:S01]  /*2000*/  UMOV UR17, 0x8088010 ;  /* 0x0808801000117882 */ /* 0x000fe20000000000 */
[----:B------:R-:W-:Y:S01]  /*2010*/  UMOV UR7, 0xc0004010 ;  /* 0xc000401000077882 */ /* 0x000fe20000000000 */
[----:B------:R-:W-:Y:S01]  /*2020*/  UMOV UR13, 0x40004040 ;  /* 0x40004040000d7882 */ /* 0x000fe20000000000 */
[----:B------:R-:W-:Y:S01]  /*2030*/  UMOV UR20, 0x0 ;  /* 0x0000000000147882 */ /* 0x000fe20000000000 */
[----:B------:R-:W-:Y:S01]  /*2040*/  UMOV UR21, 0x8088010 ;  /* 0x0808801000157882 */ /* 0x000fe20000000000 */
[----:B------:R-:W-:Y:S01]  /*2050*/  UMOV UR4, UR4 ;  /* 0x0000000400047c82 */ /* 0x000fe20008000000 */
[----:B------:R0:W-:Y:S01]  /*2060*/  UTCHMMA gdesc[UR12], gdesc[UR6], tmem[UR8], tmem[UR16], idesc[UR17], !UPT ;  /* 0x00ff10060c0075ea */ /* 0x0001e2000f800008 */
[----:B------:R0:W-:Y:S01]  /*2070*/  UTCHMMA gdesc[UR10], gdesc[UR6], tmem[UR14], tmem[UR20], idesc[UR21], !UPT ;  /* 0x00ff14060a0075ea */ /* 0x0001e2000f80000e */
[----:B------:R0:W-:Y:S01]  /*2080*/  UTCBAR [UR4], URZ ;  /* 0x000000ff040073e9 */ /* 0x0001e200080000ff */
[----:B------:R-:W-:Y:S01]  /*2090*/  NOP ;  /* 0x0000000000007918 */ /* 0x000fe20000000000 */
.L_x_6:
[----:B0-----:R-:W-:Y:S01]  /*20a0*/  UMOV UR4, URZ ;  /* 0x000000ff00047c82 */ /* 0x001fe20008000000 */
[----:B------:R-:W-:Y:S02]  /*20b0*/  IMAD.SHL.U32 R81, R76, 0x10, RZ ;  /* 0x000000104c517824 */ /* 0x000fe400078e00ff */
[----:B------:R-:W-:Y:S01]  /*20c0*/  IMAD.SHL.U32 R77, R77, 0x10, RZ ;  /* 0x000000104d4d7824 */ /* 0x000fe200078e00ff */
[----:B------:R-:W-:Y:S06]  /*20d0*/  @!P3 BRA `(.L_x_7) ;  /* 0x0000000c004cb947 */ /* 0x000fec0003800000 */
[----:B------:R-:W-:Y:S01]  /*20e0*/  UIADD3 UR5, UPT, UPT, UR9, 0x2000, URZ ;  /* 0x0000200009057890 */ /* 0x000fe2000fffe0ff */
[----:B------:R-:W-:Y:S01]  /*20f0*/  IMAD.MOV.U32 R76, RZ, RZ, R82 ;  /* 0x000000ffff4c7224 */ /* 0x000fe200078e0052 */
[----:B------:R-:W-:Y:S02]  /*2100*/  UIADD3 UR6, UPT, UPT, UR9, 0x4400, URZ ;  /* 0x0000440009067890 */ /* 0x000fe4000fffe0ff */
[----:B------:R-:W-:Y:S02]  /*2110*/  USHF.R.U32.HI UR5, URZ, 0x4, UR5 ;  /* 0x00000004ff057899 */ /* 0x000fe40008011605 */
[----:B------:R-:W-:Y:S02]  /*2120*/  USHF.R.U32.HI UR10, URZ, 0x4, UR6 ;  /* 0x00000004ff0a7899 */ /* 0x000fe40008011606 */
[----:B------:R-:W-:Y:S01]  /*2130*/  USGXT.U32 UR6, UR5, 0xe ;  /* 0x0000000e0506789a */ /* 0x000fe20008000000 */
[----:B------:R-:W-:Y:S01]  /*2140*/  UMOV UR12, 0x800100 ;  /* 0x00800100000c7882 */ /* 0x000fe20000000000 */
[----:B------:R-:W-:Y:S01]  /*2150*/  UMOV UR13, 0x40004040 ;  /* 0x40004040000d7882 */ /* 0x000fe20000000000 */
[----:B------:R-:W-:Y:S01]  /*2160*/  UMOV UR7, URZ ;  /* 0x000000ff00077c82 */ /* 0x000fe20008000000 */
[----:B------:R-:W-:-:S02]  /*2170*/  USGXT.U32 UR10, UR10, 0xe ;  /* 0x0000000e0a0a789a */ /* 0x000fc40008000000 */
[----:B------:R-:W-:Y:S02]  /*2180*/  ULOP3.LUT UR14, UR6, 0x800000, URZ, 0xfc, !UPT ;  /* 0x00800000060e7892 */ /* 0x000fe4000f8efcff */
[----:B------:R-:W-:Y:S01]  /*2190*/  UIADD3.64 UR12, UPT, UPT, UR6, UR12, URZ ;  /* 0x0000000c060c7297 */ /* 0x000fe2000fffe0ff */
[----:B------:R-:W-:Y:S01]  /*21a0*/  UMOV UR20, 0x1 ;  /* 0x0000000100147882 */ /* 0x000fe20000000000 */
[----:B------:R-:W-:Y:S01]  /*21b0*/  UMOV UR5, URZ ;  /* 0x000000ff00057c82 */ /* 0x000fe20008000000 */
[----:B------:R-:W-:-:S09]  /*21c0*/  UMOV UR11, 0xc0004010 ;  /* 0xc0004010000b7882 */ /* 0x000fd20000000000 */
.L_x_10:
[----:B------:R-:W-:Y:S01]  /*21d0*/  USHF.L.U32 UR4, UR4, 0x1f, URZ ;  /* 0x0000001f04047899 */ /* 0x000fe200080006ff */
[----:B------:R-:W-:Y:S01]  /*21e0*/  ISETP.GT.AND P2, PT, R80, RZ, PT ;  /* 0x000000ff5000720c */ /* 0x000fe20003f44270 */
[----:B------:R-:W-:-:S04]  /*21f0*/  IMAD.WIDE R68, R81, 0x2, R68 ;  /* 0x0000000251447825 */ /* 0x000fc800078e0244 */
[----:B0-----:R-:W-:-:S04]  /*2200*/  IMAD.U32 R82, RZ, RZ, UR4 ;  /* 0x00000004ff527e24 */ /* 0x001fc8000f8e00ff */
[----:B------:R-:W0:Y:S02]  /*2210*/  SYNCS.PHASECHK.TRANS64.TRYWAIT P3, [UR19], R82 ;  /* 0x00000052ff0075a7 */ /* 0x000e240008061113 */
[----:B0-----:R-:W-:Y:S05]  /*2220*/  @!P3 BRA `(.L_x_8) ;  /* 0x00000024008cb947 */ /* 0x001fea0003800000 */
.L_x_16:
[----:B------:R-:W-:Y:S01]  /*2230*/  PRMT R116, RZ, 0x7610, R116 ;  /* 0x00007610ff747816 */ /* 0x000fe20000000074 */
[C---:B------:R-:W-:Y:S01]  /*2240*/  IMAD.WIDE R72, R81.reuse, 0x2, R72 ;  /* 0x0000000251487825 */ /* 0x040fe200078e0248 */
[----:B------:R-:W-:Y:S02]  /*2250*/  PRMT R118, RZ, 0x7610, R118 ;  /* 0x00007610ff767816 */ /* 0x000fe40000000076 */
[C---:B------:R-:W-:Y:S01]  /*2260*/  ISETP.GT.AND P3, PT, R80.reuse, 0x8, PT ;  /* 0x000000085000780c */ /* 0x040fe20003f64270 */
[C---:B------:R-:W-:Y:S01]  /*2270*/  IMAD.WIDE R74, R81.reuse, 0x2, R74 ;  /* 0x00000002514a7825 */ /* 0x040fe200078e024a */
[----:B------:R-:W-:Y:S02]  /*2280*/  PRMT R120, RZ, 0x7610, R120 ;  /* 0x00007610ff787816 */ /* 0x000fe40000000078 */
[----:B------:R-:W2:Y:S01]  /*2290*/  @P2 LDG.E.U16 R118, desc[UR22][R72.64] ;  /* 0x0000001648762981 */ /* 0x000ea2000c1e1500 */
[----:B------:R-:W-:Y:S01]  /*22a0*/  PRMT R122, RZ, 0x7610, R122 ;  /* 0x00007610ff7a7816 */ /* 0x000fe2000000007a */
[C---:B------:R-:W-:Y:S01]  /*22b0*/  IMAD.WIDE R70, R81.reuse, 0x2, R70 ;  /* 0x0000000251467825 */ /* 0x040fe200078e0246 */
[C---:B------:R-:W-:Y:S01]  /*22c0*/  ISETP.GT.AND P4, PT, R80.reuse, 0x1, PT ;  /* 0x000000015000780c */ /* 0x040fe20003f84270 */
[----:B------:R-:W3:Y:S01]  /*22d0*/  @P2 LDG.E.U16 R116, desc[UR22][R74.64] ;  /* 0x000000164a742981 */ /* 0x000ee2000c1e1500 */
[----:B------:R-:W-:Y:S01]  /*22e0*/  ISETP.GT.AND P2, PT, R80, 0x2, PT ;  /* 0x000000025000780c */ /* 0x000fe20003f44270 */
[----:B------:R-:W-:Y:S01]  /*22f0*/  IMAD.WIDE R62, R81, 0x2, R62 ;  /* 0x00000002513e7825 */ /* 0x000fe200078e023e */
[----:B------:R-:W-:-:S02]  /*2300*/  PRMT R121, RZ, 0x7610, R121 ;  /* 0x00007610ff797816 */ /* 0x000fc40000000079 */
[----:B------:R-:W4:Y:S04]  /*2310*/  @P3 LDG.E.U16 R120, desc[UR22][R70.64] ;  /* 0x0000001646783981 */ /* 0x000f28000c1e1500 */
[----:B------:R-:W5:Y:S01]  /*2320*/  @P3 LDG.E.U16 R122, desc[UR22][R68.64] ;  /* 0x00000016447a3981 */ /* 0x000f62000c1e1500 */
[----:B------:R-:W-:Y:S01]  /*2330*/  ISETP.GT.AND P3, PT, R80, 0x3, PT ;  /* 0x000000035000780c */ /* 0x000fe20003f64270 */
[C---:B------:R-:W-:Y:S01]  /*2340*/  IMAD.WIDE R60, R81.reuse, 0x2, R60 ;  /* 0x00000002513c7825 */ /* 0x040fe200078e023c */
[----:B------:R-:W-:Y:S01]  /*2350*/  PRMT R119, RZ, 0x7610, R119 ;  /* 0x00007610ff777816 */ /* 0x000fe20000000077 */
[----:B------:R-:W4:Y:S01]  /*2360*/  @P4 LDG.E.U16 R121, desc[UR22][R62.64] ;  /* 0x000000163e794981 */ /* 0x000f22000c1e1500 */
[----:B------:R-:W-:Y:S01]  /*2370*/  PRMT R114, RZ, 0x7610, R114 ;  /* 0x00007610ff727816 */ /* 0x000fe20000000072 */
[----:B------:R-:W-:Y:S01]  /*2380*/  IMAD.WIDE R48, R81, 0x2, R48 ;  /* 0x0000000251307825 */ /* 0x000fe200078e0230 */
[----:B------:R-:W-:-:S02]  /*2390*/  PRMT R112, RZ, 0x7610, R112 ;  /* 0x00007610ff707816 */ /* 0x000fc40000000070 */
[----:B------:R-:W-:Y:S01]  /*23a0*/  PRMT R113, RZ, 0x7610, R113 ;  /* 0x00007610ff717816 */ /* 0x000fe20000000071 */
[C---:B------:R-:W-:Y:S01]  /*23b0*/  IMAD.WIDE R56, R81.reuse, 0x2, R56 ;  /* 0x0000000251387825 */ /* 0x040fe200078e0238 */
[----:B------:R-:W-:Y:S01]  /*23c0*/  PRMT R111, RZ, 0x7610, R111 ;  /* 0x00007610ff6f7816 */ /* 0x000fe2000000006f */
[----:B------:R-:W5:Y:S02]  /*23d0*/  @P4 LDG.E.U16 R119, desc[UR22][R60.64] ;  /* 0x000000163c774981 */ /* 0x000f64000c1e1500 */
[----:B------:R-:W-:-:S04]  /*23e0*/  IMAD.WIDE R58, R81, 0x2, R58 ;  /* 0x00000002513a7825 */ /* 0x000fc800078e023a */
[----:B------:R-:W-:Y:S01]  /*23f0*/  IMAD.WIDE R50, R81, 0x2, R50 ;  /* 0x0000000251327825 */ /* 0x000fe200078e0232 */
[----:B------:R-:W5:Y:S01]  /*2400*/  @P2 LDG.E.U16 R114, desc[UR22][R58.64] ;  /* 0x000000163a722981 */ /* 0x000f62000c1e1500 */
[----:B------:R-:W-:-:S03]  /*2410*/  ISETP.GT.AND P4, PT, R80, 0x4, PT ;  /* 0x000000045000780c */ /* 0x000fc60003f84270 */
[----:B------:R-:W5:Y:S01]  /*2420*/  @P2 LDG.E.U16 R112, desc[UR22][R56.64] ;  /* 0x0000001638702981 */ /* 0x000f62000c1e1500 */
[----:B------:R-:W-:-:S03]  /*2430*/  ISETP.GT.AND P2, PT, R80, 0x5, PT ;  /* 0x000000055000780c */ /* 0x000fc60003f44270 */
[----:B------:R-:W5:Y:S04]  /*2440*/  @P3 LDG.E.U16 R113, desc[UR22][R50.64] ;  /* 0x0000001632713981 */ /* 0x000f68000c1e1500 */
[----:B------:R-:W5:Y:S01]  /*2450*/  @P3 LDG.E.U16 R111, desc[UR22][R48.64] ;  /* 0x00000016306f3981 */ /* 0x000f62000c1e1500 */
[----:B------:R-:W-:Y:S01]  /*2460*/  ISETP.GT.AND P3, PT, R80, 0x6, PT ;  /* 0x000000065000780c */ /* 0x000fe20003f64270 */
[C---:B------:R-:W-:Y:S01]  /*2470*/  IMAD.WIDE R16, R81.reuse, 0x2, R16 ;  /* 0x0000000251107825 */ /* 0x040fe200078e0210 */
[----:B------:R-:W-:Y:S02]  /*2480*/  PRMT R106, RZ, 0x7610, R106 ;  /* 0x00007610ff6a7816 */ /* 0x000fe4000000006a */
[----:B------:R-:W-:Y:S01]  /*2490*/  PRMT R94, RZ, 0x7610, R94 ;  /* 0x00007610ff5e7816 */ /* 0x000fe2000000005e */
[----:B------:R-:W-:Y:S01]  /*24a0*/  IMAD.WIDE R30, R81, 0x2, R30 ;  /* 0x00000002511e7825 */ /* 0x000fe200078e021e */
[----:B------:R-:W-:-:S02]  /*24b0*/  PRMT R105, RZ, 0x7610, R105 ;  /* 0x00007610ff697816 */ /* 0x000fc40000000069 */
[----:B------:R-:W-:Y:S01]  /*24c0*/  PRMT R95, RZ, 0x7610, R95 ;  /* 0x00007610ff5f7816 */ /* 0x000fe2000000005f */
[C---:B------:R-:W-:Y:S01]  /*24d0*/  IMAD.WIDE R32, R81.reuse, 0x2, R32 ;  /* 0x0000000251207825 */ /* 0x040fe200078e0220 */
[----:B------:R-:W-:Y:S02]  /*24e0*/  PRMT R89, RZ, 0x7610, R89 ;  /* 0x00007610ff597816 */ /* 0x000fe40000000059 */
[----:B------:R-:W-:Y:S01]  /*24f0*/  PRMT R87, RZ, 0x7610, R87 ;  /* 0x00007610ff577816 */ /* 0x000fe20000000057 */
[C---:B------:R-:W-:Y:S01]  /*2500*/  IMAD.WIDE R40, R81.reuse, 0x2, R40 ;  /* 0x0000000251287825 */ /* 0x040fe200078e0228 */
[----:B------:R-:W5:Y:S03]  /*2510*/  @P2 LDG.E.U16 R105, desc[UR22][R32.64] ;  /* 0x0000001620692981 */ /* 0x000f66000c1e1500 */
[C---:B------:R-:W-:Y:S01]  /*2520*/  IMAD.WIDE R42, R81.reuse, 0x2, R42 ;  /* 0x00000002512a7825 */ /* 0x040fe200078e022a */
[----:B------:R-:W5:Y:S03]  /*2530*/  @P4 LDG.E.U16 R94, desc[UR22][R40.64] ;  /* 0x00000016285e4981 */ /* 0x000f66000c1e1500 */
[----:B------:R-:W-:Y:S01]  /*2540*/  IMAD.WIDE R18, R81, 0x2, R18 ;  /* 0x0000000251127825 */ /* 0x000fe200078e0212 */
[----:B------:R-:W5:Y:S01]  /*2550*/  @P4 LDG.E.U16 R106, desc[UR22][R42.64] ;  /* 0x000000162a6a4981 */ /* 0x000f62000c1e1500 */
[----:B------:R-:W-:-:S02]  /*2560*/  ISETP.GT.AND P4, PT, R80, 0x7, PT ;  /* 0x000000075000780c */ /* 0x000fc40003f84270 */
[C---:B------:R-:W-:Y:S01]  /*2570*/  ISETP.GT.AND P6, PT, R80.reuse, 0xb, PT ;  /* 0x0000000b5000780c */ /* 0x040fe20003fc4270 */
        /* <DEDUP_REMOVED lines=21> */
[C---:B------:R-:W-:Y:S01]  /*26d0*/  IMAD.WIDE R6, R81.reuse, 0x2, R6 ;  /* 0x0000000251067825 */ /* 0x040fe200078e0206 */
[----:B------:R-:W5:Y:S03]  /*26e0*/  @P2 LDG.E.U16 R117, desc[UR22][R66.64] ;  /* 0x0000001642752981 */ /* 0x000f66000c1e1500 */
[----:B------:R-:W-:Y:S01]  /*26f0*/  IMAD.WIDE R12, R81, 0x2, R12 ;  /* 0x00000002510c7825 */ /* 0x000fe200078e020c */
[----:B------:R-:W5:Y:S01]  /*2700*/  @P4 LDG.E.U16 R86, desc[UR22][R6.64] ;  /* 0x0000001606564981 */ /* 0x000f62000c1e1500 */
[----:B------:R-:W-:-:S03]  /*2710*/  ISETP.GT.AND P2, PT, R80, 0xd, PT ;  /* 0x0000000d5000780c */ /* 0x000fc60003f44270 */
        /* <DEDUP_REMOVED lines=26> */
[----:B------:R-:W5:Y:S04]  /*28c0*/  @P4 LDG.E.U16 R90, desc[UR22][R36.64] ;  /* 0x00000016245a4981 */ /* 0x000f68000c1e1500 */
[----:B------:R-:W5:Y:S04]  /*28d0*/  @P4 LDG.E.U16 R92, desc[UR22][R38.64] ;  /* 0x00000016265c4981 */ /* 0x000f68000c1e1500 */
[----:B------:R-:W5:Y:S04]  /*28e0*/  @P3 LDG.E.U16 R83, desc[UR22][R8.64] ;  /* 0x0000001608533981 */ /* 0x000f68000c1e1500 */
[----:B------:R-:W5:Y:S04]  /*28f0*/  @P6 LDG.E.U16 R84, desc[UR22][R10.64] ;  /* 0x000000160a546981 */ /* 0x000f68000c1e1500 */
[----:B------:R-:W5:Y:S01]  /*2900*/  @P6 LDG.E.U16 R82, desc[UR22][R4.64] ;  /* 0x0000001604526981 */ /* 0x000f62000c1e1500 */
[----:B------:R-:W-:Y:S01]  /*2910*/  BAR.SYNC.DEFER_BLOCKING 0x0 ;  /* 0x0000000000007b1d */ /* 0x000fe20000010000 */
[----:B------:R-:W-:Y:S01]  /*2920*/  ISETP.GE.AND P2, PT, R79, R80, PT ;  /* 0x000000504f00720c */ /* 0x000fe20003f46270 */
[----:B------:R-:W-:Y:S01]  /*2930*/  IMAD.WIDE R22, R77, 0x2, R22 ;  /* 0x000000024d167825 */ /* 0x000fe200078e0216 */
[----:B------:R-:W-:-:S02]  /*2940*/  PRMT R123, RZ, 0x7610, R123 ;  /* 0x00007610ff7b7816 */ /* 0x000fc4000000007b */
[----:B------:R-:W-:Y:S01]  /*2950*/  PRMT R125, RZ, 0x7610, R125 ;  /* 0x00007610ff7d7816 */ /* 0x000fe2000000007d */
[----:B------:R-:W-:-:S04]  /*2960*/  IMAD.WIDE R24, R77, 0x2, R24 ;  /* 0x000000024d187825 */ /* 0x000fc800078e0218 */
[----:B------:R-:W-:-:S04]  /*2970*/  IMAD.WIDE R34, R77, 0x2, R34 ;  /* 0x000000024d227825 */ /* 0x000fc800078e0222 */
[----:B------:R-:W-:Y:S01]  /*2980*/  IMAD.WIDE R20, R77, 0x2, R20 ;  /* 0x000000024d147825 */ /* 0x000fe200078e0214 */
[----:B------:R-:W5:Y:S04]  /*2990*/  @!P2 LDG.E.U16 R123, desc[UR22][R34.64] ;  /* 0x00000016227ba981 */ /* 0x000f68000c1e1500 */
[----:B------:R-:W5:Y:S04]  /*29a0*/  @!P2 LDG.E.U16 R125, desc[UR22][R24.64] ;  /* 0x00000016187da981 */ /* 0x000f68000c1e1500 */
[----:B--2---:R0:W-:Y:S04]  /*29b0*/  STS.U16 [R97+UR9+0x3000], R118 ;  /* 0x0030007661007988 */ /* 0x0041e80008000409 */
[----:B---3--:R1:W-:Y:S01]  /*29c0*/  STS.U16 [R97+UR9+0x2000], R116 ;  /* 0x0020007461007988 */ /* 0x0083e20008000409 */
[----:B0-----:R-:W-:-:S02]  /*29d0*/  PRMT R118, RZ, 0x7610, R118 ;  /* 0x00007610ff767816 */ /* 0x001fc40000000076 */
[----:B-1----:R-:W-:-:S04]  /*29e0*/  PRMT R116, RZ, 0x7610, R116 ;  /* 0x00007610ff747816 */ /* 0x002fc80000000074 */
[----:B------:R-:W2:Y:S04]  /*29f0*/  @!P2 LDG.E.U16 R118, desc[UR22][R20.64] ;  /* 0x000000161476a981 */ /* 0x000ea8000c1e1500 */
[----:B------:R-:W3:Y:S04]  /*2a00*/  @!P2 LDG.E.U16 R116, desc[UR22][R22.64] ;  /* 0x000000161674a981 */ /* 0x000ee8000c1e1500 */
[----:B----4-:R0:W-:Y:S04]  /*2a10*/  STS.U16 [R97+UR9+0x2400], R120 ;  /* 0x0024007861007988 */ /* 0x0101e80008000409 */
[----:B-----5:R0:W-:Y:S04]  /*2a20*/  STS.U16 [R97+UR9+0x3400], R122 ;  /* 0x0034007a61007988 */ /* 0x0201e80008000409 */
[----:B------:R0:W-:Y:S04]  /*2a30*/  STS.U16 [R98+UR9+0x2080], R121 ;  /* 0x0020807962007988 */ /* 0x0001e80008000409 */
[----:B------:R0:W-:Y:S01]  /*2a40*/  STS.U16 [R98+UR9+0x3080], R119 ;  /* 0x0030807762007988 */ /* 0x0001e20008000409 */
[----:B------:R-:W-:-:S04]  /*2a50*/  ULEA UR19, UR20, UR9, 0x3 ;  /* 0x0000000914137291 */ /* 0x000fc8000f8e18ff */
[----:B------:R-:W-:Y:S01]  /*2a60*/  UIADD3 UR19, UPT, UPT, UR19, 0x4800, URZ ;  /* 0x0000480013137890 */ /* 0x000fe2000fffe0ff */
        /* <DEDUP_REMOVED lines=28> */
[----:B--2---:R0:W-:Y:S04]  /*2c30*/  STS.U16 [R96+UR9+0x4700], R118 ;  /* 0x0047007660007988 */ /* 0x0041e80008000409 */
[----:B---3--:R0:W-:Y:S01]  /*2c40*/  STS.U16 [R96+UR9+0x4600], R116 ;  /* 0x0046007460007988 */ /* 0x0081e20008000409 */
[----:B------:R1:W-:Y:S06]  /*2c50*/  MEMBAR.ALL.CTA ;  /* 0x0000000000007992 */ /* 0x0003ec0000008000 */
[----:B-1----:R-:W1:Y:S02]  /*2c60*/  FENCE.VIEW.ASYNC.S ;  /* 0x00000000000073c6 */ /* 0x002e640000000000 */
[----:B-1----:R-:W-:Y:S06]  /*2c70*/  BAR.SYNC.DEFER_BLOCKING 0x0 ;  /* 0x0000000000007b1d */ /* 0x002fec0000010000 */
[----:B------:R-:W-:Y:S05]  /*2c80*/  @P0 BRA `(.L_x_9) ;  /* 0x0000000000340947 */ /* 0x000fea0003800000 */
[----:B------:R-:W-:Y:S01]  /*2c90*/  UIADD3 UR21, UPT, UPT, UR8, 0x20, URZ ;  /* 0x0000002008157890 */ /* 0x000fe2000fffe0ff */
[----:B------:R-:W-:Y:S01]  /*2ca0*/  UMOV UR15, 0x40004040 ;  /* 0x40004040000f7882 */ /* 0x000fe20000000000 */
[----:B------:R-:W-:Y:S01]  /*2cb0*/  UMOV UR16, 0x0 ;  /* 0x0000000000107882 */ /* 0x000fe20000000000 */
[----:B------:R-:W-:Y:S01]  /*2cc0*/  UMOV UR17, 0x8088010 ;  /* 0x0808801000117882 */ /* 0x000fe20000000000 */
[----:B------:R-:W-:Y:S01]  /*2cd0*/  UMOV UR6, UR19 ;  /* 0x0000001300067c82 */ /* 0x000fe20008000000 */
[----:B------:R-:W-:Y:S01]  /*2ce0*/  UMOV UR7, URZ ;  /* 0x000000ff00077c82 */ /* 0x000fe20008000000 */
[----:B------:R-:W-:Y:S01]  /*2cf0*/  UMOV UR24, 0x0 ;  /* 0x0000000000187882 */ /* 0x000fe20000000000 */
[----:B------:R-:W-:Y:S01]  /*2d00*/  UMOV UR25, 0x8088010 ;  /* 0x0808801000197882 */ /* 0x000fe20000000000 */
[----:B------:R1:W-:Y:S01]  /*2d10*/  UTCHMMA gdesc[UR14], gdesc[UR10], tmem[UR8], tmem[UR16], idesc[UR17], UPT ;  /* 0x00ff100a0e0075ea */ /* 0x0003e2000b800008 */
[----:B------:R-:W-:Y:S01]  /*2d20*/  UMOV UR4, UR6 ;  /* 0x0000000600047c82 */ /* 0x000fe20008000000 */
[----:B------:R1:W-:Y:S01]  /*2d30*/  UTCHMMA gdesc[UR12], gdesc[UR10], tmem[UR21], tmem[UR24], idesc[UR25], UPT ;  /* 0x00ff180a0c0075ea */ /* 0x0003e2000b800015 */
[----:B------:R1:W-:Y:S01]  /*2d40*/  UTCBAR [UR4], URZ ;  /* 0x000000ff040073e9 */ /* 0x0003e200080000ff */
[----:B------:R-:W-:-:S02]  /*2d50*/  NOP ;  /* 0x0000000000007918 */ /* 0x000fc40000000000 */
.L_x_9:
[----:B------:R-:W-:Y:S01]  /*2d60*/  UIADD3 UR20, UPT, UPT, UR20, 0x1, URZ ;  /* 0x0000000114147890 */ /* 0x000fe2000fffe0ff */
[----:B------:R-:W-:Y:S02]  /*2d70*/  VIADD R76, R76, 0xffffffff ;  /* 0xffffffff4c4c7836 */ /* 0x000fe40000000000 */
[----:B------:R-:W-:Y:S01]  /*2d80*/  VIADD R80, R80, 0xfffffff0 ;  /* 0xfffffff050507836 */ /* 0x000fe20000000000 */
[----:B------:R-:W-:Y:S02]  /*2d90*/  UISETP.GT.AND UP0, UPT, UR20, 0x1, UPT ;  /* 0x000000011400788c */ /* 0x000fe4000bf04270 */
[----:B------:R-:W-:Y:S02]  /*2da0*/  ISETP.NE.U32.AND P2, PT, R76, RZ, PT ;  /* 0x000000ff4c00720c */ /* 0x000fe40003f45070 */
[----:B-1----:R-:W-:Y:S02]  /*2db0*/  USEL UR4, URZ, 0x1, !UP0 ;  /* 0x00000001ff047887 */ /* 0x002fe4000c000000 */
[----:B------:R-:W-:-:S02]  /*2dc0*/  USEL UR20, UR20, URZ, !UP0 ;  /* 0x000000ff14147287 */ /* 0x000fc4000c000000 */
[----:B------:R-:W-:-:S03]  /*2dd0*/  ULOP3.LUT UR6, UR5, UR4, URZ, 0x3c, !UPT ;  /* 0x0000000405067292 */ /* 0x000fc6000f8e3cff */
[----:B------:R-:W-:-:S04]  /*2de0*/  UMOV UR4, UR5 ;  /* 0x0000000500047c82 */ /* 0x000fc80008000000 */
[----:B------:R-:W-:Y:S01]  /*2df0*/  UMOV UR5, UR6 ;  /* 0x0000000600057c82 */ /* 0x000fe20008000000 */
[----:B------:R-:W-:Y:S05]  /*2e00*/  @P2 BRA `(.L_x_10) ;  /* 0xfffffff000f02947 */ /* 0x000fea000383ffff */
.L_x_7:
[----:B------:R-:W1:Y:S01]  /*2e10*/  LDC R75, c[0x0][0x3b4] ;  /* 0x0000ed00ff4b7b82 */ /* 0x000e620000000800 */
[----:B------:R-:W-:Y:S01]  /*2e20*/  ISETP.GE.AND P0, PT, R78, 0x10, PT ;  /* 0x000000104e00780c */ /* 0x000fe20003f06270 */
[----:B------:R-:W2:-:S12]  /*2e30*/  LDCU.128 UR12, c[0x0][0x390] ;  /* 0x00007200ff0c77ac */ /* 0x000e980008000c00 */
[----:B------:R-:W-:Y:S05]  /*2e40*/  @!P0 BRA `(.L_x_11) ;  /* 0x0000000000108947 */ /* 0x000fea0003800000 */
[----:B------:R-:W-:-:S06]  /*2e50*/  USHF.L.U32 UR4, UR4, 0x1f, URZ ;  /* 0x0000001f04047899 */ /* 0x000fcc00080006ff */
[----:B------:R-:W-:-:S04]  /*2e60*/  IMAD.U32 R4, RZ, RZ, UR4 ;  /* 0x00000004ff047e24 */ /* 0x000fc8000f8e00ff */
[----:B------:R-:W3:Y:S02]  /*2e70*/  SYNCS.PHASECHK.TRANS64.TRYWAIT P0, [UR19], R4 ;  /* 0x00000004ff0075a7 */ /* 0x000ee40008001113 */
[----:B---3--:R-:W-:Y:S05]  /*2e80*/  @!P0 BRA `(.L_x_12) ;  /* 0x0000001800808947 */ /* 0x008fea0003800000 */
.L_x_11:
[----:B------:R-:W-:Y:S01]  /*2e90*/  BAR.SYNC.DEFER_BLOCKING 0x0 ;  /* 0x0000000000007b1d */ /* 0x000fe20000010000 */
[C---:B-1----:R-:W-:Y:S01]  /*2ea0*/  IMAD R72, R0.reuse, R75, RZ ;  /* 0x0000004b00487224 */ /* 0x042fe200078e02ff */
[----:B--2---:R-:W-:Y:S01]  /*2eb0*/  ISETP.GE.AND P2, PT, R0, UR14, PT ;  /* 0x0000000e00007c0c */ /* 0x004fe2000bf46270 */
[C---:B------:R-:W-:Y:S02]  /*2ec0*/  VIADD R69, R2.reuse, 0x1 ;  /* 0x0000000102457836 */ /* 0x040fe40000000000 */
[----:B------:R-:W-:Y:S01]  /*2ed0*/  VIADD R70, R2, 0x2 ;  /* 0x0000000202467836 */ /* 0x000fe20000000000 */
[----:B------:R-:W1:Y:S01]  /*2ee0*/  LDCU UR4, c[0x0][0x3b8] ;  /* 0x00007700ff0477ac */ /* 0x000e620008000800 */
[----:B------:R-:W-:Y:S01]  /*2ef0*/  LEA R68, P0, R72, UR12, 0x1 ;  /* 0x0000000c48447c11 */ /* 0x000fe2000f8008ff */
[C---:B------:R-:W-:Y:S01]  /*2f00*/  VIADD R77, R2.reuse, 0x5 ;  /* 0x00000005024d7836 */ /* 0x040fe20000000000 */
[C---:B------:R-:W-:Y:S01]  /*2f10*/  ISETP.LT.AND P2, PT, R2.reuse, UR15, !P2 ;  /* 0x0000000f02007c0c */ /* 0x040fe2000d741270 */
[----:B------:R-:W-:Y:S01]  /*2f20*/  VIADD R78, R2, 0x4 ;  /* 0x00000004024e7836 */ /* 0x000fe20000000000 */
[----:B------:R-:W-:-:S02]  /*2f30*/  ISETP.GE.AND P4, PT, R69, UR15, PT ;  /* 0x0000000f45007c0c */ /* 0x000fc4000bf86270 */
[----:B------:R-:W-:Y:S01]  /*2f40*/  LEA.HI.X.SX32 R69, R72, UR13, 0x1, P0 ;  /* 0x0000000d48457c11 */ /* 0x000fe200080f0eff */
[----:B------:R-:W-:Y:S01]  /*2f50*/  IMAD R72, R75, 0x80, R72 ;  /* 0x000000804b487824 */ /* 0x000fe200078e0248 */
[----:B------:R-:W-:Y:S02]  /*2f60*/  ISETP.GE.AND P0, PT, R70, UR15, PT ;  /* 0x0000000f46007c0c */ /* 0x000fe4000bf06270 */
[----:B------:R-:W-:Y:S02]  /*2f70*/  ISETP.LT.AND P6, PT, R0, UR14, !P4 ;  /* 0x0000000e00007c0c */ /* 0x000fe4000e7c1270 */
[----:B------:R-:W-:Y:S01]  /*2f80*/  ISETP.LT.AND P4, PT, R3, UR14, !P4 ;  /* 0x0000000e03007c0c */ /* 0x000fe2000e781270 */
[----:B------:R-:W2:Y:S02]  /*2f90*/  @!P1 SYNCS.CCTL.IV [UR9+0x4800] ;  /* 0x00480000ff0099b1 */ /* 0x000ea40008000009 */
[----:B--2---:R-:W-:Y:S01]  /*2fa0*/  BAR.SYNC.DEFER_BLOCKING 0x0 ;  /* 0x0000000000007b1d */ /* 0x004fe20000010000 */
[----:B-1----:R-:W-:-:S04]  /*2fb0*/  IMAD R73, R2, UR4, RZ ;  /* 0x0000000402497c24 */ /* 0x002fc8000f8e02ff */
[C---:B------:R-:W-:Y:S01]  /*2fc0*/  IMAD.WIDE R70, R73.reuse, 0x2, R68 ;  /* 0x0000000249467825 */ /* 0x040fe200078e0244 */
[----:B------:R-:W1:Y:S03]  /*2fd0*/  LDTM.x64 R4, tmem[UR18] ;  /* 0x00000012000479ee */ /* 0x000e660008340000 */
[----:B------:R-:W-:Y:S01]  /*2fe0*/  VIADD R75, R73, UR4 ;  /* 0x00000004494b7c36 */ /* 0x000fe20008000000 */
[----:B------:R-:W2:Y:S01]  /*2ff0*/  @!P1 SYNCS.CCTL.IV [UR9+0x4808] ;  /* 0x00480800ff0099b1 */ /* 0x000ea20008000009 */
[----:B------:R-:W-:Y:S01]  /*3000*/  NOP ;  /* 0x0000000000007918 */ /* 0x000fe20000000000 */
[----:B-1----:R-:W-:Y:S01]  /*3010*/  F2FP.F16.F32.PACK_AB R74, R5, R4 ;  /* 0x00000004054a723e */ /* 0x002fe200000000ff */
[----:B------:R-:W-:Y:S01]  /*3020*/  VIADD R4, R2, 0x3 ;  /* 0x0000000302047836 */ /* 0x000fe20000000000 */
[----:B------:R-:W-:Y:S02]  /*3030*/  F2FP.F16.F32.PACK_AB R76, R37, R36 ;  /* 0x00000024254c723e */ /* 0x000fe400000000ff */
[----:B------:R-:W-:Y:S01]  /*3040*/  PRMT R80, R74, 0x7632, R80 ;  /* 0x000076324a507816 */ /* 0x000fe20000000050 */
[----:B------:R1:W-:Y:S01]  /*3050*/  @P2 STG.E.U16 desc[UR22][R70.64], R74 ;  /* 0x0000004a46002986 */ /* 0x0003e2000c101516 */
[----:B------:R-:W-:-:S02]  /*3060*/  ISETP.GE.AND P2, PT, R2, UR15, PT ;  /* 0x0000000f02007c0c */ /* 0x000fc4000bf46270 */
[----:B------:R-:W-:Y:S02]  /*3070*/  ISETP.GE.AND P3, PT, R4, UR15, PT ;  /* 0x0000000f04007c0c */ /* 0x000fe4000bf66270 */
[C---:B------:R-:W-:Y:S02]  /*3080*/  LEA R4, P1, R72.reuse, UR12, 0x1 ;  /* 0x0000000c48047c11 */ /* 0x040fe4000f8208ff */
[----:B------:R-:W-:Y:S02]  /*3090*/  ISETP.LT.AND P2, PT, R3, UR14, !P2 ;  /* 0x0000000e03007c0c */ /* 0x000fe4000d741270 */
[----:B------:R-:W-:Y:S02]  /*30a0*/  LEA.HI.X.SX32 R5, R72, UR13, 0x1, P1 ;  /* 0x0000000d48057c11 */ /* 0x000fe400088f0eff */
[C---:B------:R-:W-:Y:S01]  /*30b0*/  PRMT R79, R76.reuse, 0x7610, R79 ;  /* 0x000076104c4f7816 */ /* 0x040fe2000000004f */
[----:B-1----:R-:W-:Y:S01]  /*30c0*/  IMAD.WIDE R70, R75, 0x2, R68 ;  /* 0x000000024b467825 */ /* 0x002fe200078e0244 */
[----:B------:R-:W-:-:S02]  /*30d0*/  PRMT R81, R76, 0x7632, R81 ;  /* 0x000076324c517816 */ /* 0x000fc40000000051 */
[----:B------:R-:W-:Y:S01]  /*30e0*/  F2FP.F16.F32.PACK_AB R74, R39, R38 ;  /* 0x00000026274a723e */ /* 0x000fe200000000ff */
[----:B------:R-:W-:Y:S01]  /*30f0*/  IMAD.WIDE R36, R73, 0x2, R4 ;  /* 0x0000000249247825 */ /* 0x000fe200078e0204 */
[----:B------:R-:W-:Y:S02]  /*3100*/  ISETP.GE.AND P1, PT, R78, UR15, PT ;  /* 0x0000000f4e007c0c */ /* 0x000fe4000bf26270 */
[----:B------:R-:W-:Y:S01]  /*3110*/  PRMT R78, R74, 0x7632, R78 ;  /* 0x000076324a4e7816 */ /* 0x000fe2000000004e */
[--C-:B------:R-:W-:Y:S01]  /*3120*/  IMAD.WIDE R72, R75, 0x2, R4.reuse ;  /* 0x000000024b487825 */ /* 0x100fe200078e0204 */
[----:B------:R1:W-:Y:S01]  /*3130*/  @P2 STG.E.U16 desc[UR22][R36.64], R79 ;  /* 0x0000004f24002986 */ /* 0x0003e2000c101516 */
[----:B------:R-:W-:Y:S02]  /*3140*/  ISETP.GE.AND P2, PT, R77, UR15, PT ;  /* 0x0000000f4d007c0c */ /* 0x000fe4000bf46270 */
[----:B------:R-:W-:Y:S01]  /*3150*/  VIADD R75, R75, UR4 ;  /* 0x000000044b4b7c36 */ /* 0x000fe20008000000 */
[----:B------:R3:W-:Y:S01]  /*3160*/  @P6 STG.E.U16 desc[UR22][R70.64], R80 ;  /* 0x0000005046006986 */ /* 0x0007e2000c101516 */
[----:B------:R-:W-:Y:S01]  /*3170*/  ISETP.LT.AND P6, PT, R0, UR14, !P3 ;  /* 0x0000000e00007c0c */ /* 0x000fe2000dfc1270 */
[----:B------:R-:W-:Y:S01]  /*3180*/  VIADD R76, R2, 0x6 ;  /* 0x00000006024c7836 */ /* 0x000fe20000000000 */
[----:B------:R-:W-:Y:S01]  /*3190*/  ISETP.LT.AND P3, PT, R3, UR14, !P3 ;  /* 0x0000000e03007c0c */ /* 0x000fe2000df61270 */
[----:B------:R4:W-:Y:S01]  /*31a0*/  @P4 STG.E.U16 desc[UR22][R72.64], R81 ;  /* 0x0000005148004986 */ /* 0x0009e2000c101516 */
[----:B------:R-:W-:Y:S01]  /*31b0*/  ISETP.LT.AND P4, PT, R0, UR14, !P0 ;  /* 0x0000000e00007c0c */ /* 0x000fe2000c781270 */
[----:B------:R-:W-:Y:S01]  /*31c0*/  VIADD R77, R75, UR4 ;  /* 0x000000044b4d7c36 */ /* 0x000fe20008000000 */
[----:B------:R-:W-:Y:S01]  /*31d0*/  ISETP.LT.AND P0, PT, R3, UR14, !P0 ;  /* 0x0000000e03007c0c */ /* 0x000fe2000c701270 */
[----:B-1----:R-:W-:Y:S01]  /*31e0*/  IMAD.WIDE R36, R75, 0x2, R4 ;  /* 0x000000024b247825 */ /* 0x002fe200078e0204 */
[----:B------:R-:W-:-:S02]  /*31f0*/  F2FP.F16.F32.PACK_AB R40, R41, R40 ;  /* 0x000000282928723e */ /* 0x000fc400000000ff */
[----:B------:R-:W-:Y:S01]  /*3200*/  F2FP.F16.F32.PACK_AB R42, R43, R42 ;  /* 0x0000002a2b2a723e */ /* 0x000fe200000000ff */
[----:B------:R-:W-:Y:S01]  /*3210*/  IMAD.WIDE R38, R77, 0x2, R68 ;  /* 0x000000024d267825 */ /* 0x000fe200078e0244 */
[----:B------:R-:W-:Y:S02]  /*3220*/  F2FP.F16.F32.PACK_AB R44, R45, R44 ;  /* 0x0000002c2d2c723e */ /* 0x000fe400000000ff */
[----:B------:R-:W-:Y:S01]  /*3230*/  F2FP.F16.F32.PACK_AB R14, R15, R14 ;  /* 0x0000000e0f0e723e */ /* 0x000fe200000000ff */
[----:B---3--:R-:W-:Y:S01]  /*3240*/  IMAD.WIDE R70, R77, 0x2, R4 ;  /* 0x000000024d467825 */ /* 0x008fe200078e0204 */
[----:B----4-:R-:W-:Y:S02]  /*3250*/  F2FP.F16.F32.PACK_AB R73, R7, R6 ;  /* 0x000000060749723e */ /* 0x010fe400000000ff */
[----:B------:R-:W-:Y:S01]  /*3260*/  F2FP.F16.F32.PACK_AB R46, R47, R46 ;  /* 0x0000002e2f2e723e */ /* 0x000fe200000000ff */
[----:B------:R-:W-:Y:S01]  /*3270*/  IMAD.WIDE R6, R75, 0x2, R68 ;  /* 0x000000024b067825 */ /* 0x000fe200078e0244 */
[----:B------:R-:W-:-:S02]  /*3280*/  PRMT R72, R73, 0x7610, R72 ;  /* 0x0000761049487816 */ /* 0x000fc40000000048 */
[----:B------:R-:W-:Y:S01]  /*3290*/  PRMT R75, R73, 0x7632, R75 ;  /* 0x00007632494b7816 */ /* 0x000fe2000000004b */
[----:B------:R-:W-:Y:S01]  /*32a0*/  VIADD R73, R2, 0x7 ;  /* 0x0000000702497836 */ /* 0x000fe20000000000 */
[----:B------:R-:W-:Y:S01]  /*32b0*/  F2FP.F16.F32.PACK_AB R16, R17, R16 ;  /* 0x000000101110723e */ /* 0x000fe200000000ff */
[----:B------:R1:W-:Y:S01]  /*32c0*/  @P4 STG.E.U16 desc[UR22][R6.64], R72 ;  /* 0x0000004806004986 */ /* 0x0003e2000c101516 */
[----:B------:R-:W-:Y:S01]  /*32d0*/  ISETP.GE.AND P4, PT, R76, UR15, PT ;  /* 0x0000000f4c007c0c */ /* 0x000fe2000bf86270 */
[----:B------:R-:W-:Y:S01]  /*32e0*/  VIADD R43, R2, 0x9 ;  /* 0x00000009022b7836 */ /* 0x000fe20000000000 */
[----:B------:R-:W-:Y:S01]  /*32f0*/  PRMT R17, R16, 0x7610, R17 ;  /* 0x0000761010117816 */ /* 0x000fe20000000011 */
[----:B------:R-:W-:Y:S01]  /*3300*/  @P0 STG.E.U16 desc[UR22][R36.64], R74 ;  /* 0x0000004a24000986 */ /* 0x000fe2000c101516 */
[----:B------:R-:W-:Y:S02]  /*3310*/  ISETP.GE.AND P0, PT, R73, UR15, PT ;  /* 0x0000000f49007c0c */ /* 0x000fe4000bf06270 */
[----:B------:R-:W-:Y:S01]  /*3320*/  F2FP.F16.F32.PACK_AB R48, R49, R48 ;  /* 0x000000303130723e */ /* 0x000fe200000000ff */
[----:B------:R3:W-:Y:S01]  /*3330*/  @P6 STG.E.U16 desc[UR22][R38.64], R75 ;  /* 0x0000004b26006986 */ /* 0x0007e2000c101516 */
[----:B------:R-:W-:-:S02]  /*3340*/  ISETP.LT.AND P6, PT, R0, UR14, !P2 ;  /* 0x0000000e00007c0c */ /* 0x000fc4000d7c1270 */
[C---:B------:R-:W-:Y:S01]  /*3350*/  ISETP.LT.AND P2, PT, R3.reuse, UR14, !P2 ;  /* 0x0000000e03007c0c */ /* 0x040fe2000d741270 */
[----:B------:R4:W-:Y:S01]  /*3360*/  @P3 STG.E.U16 desc[UR22][R70.64], R78 ;  /* 0x0000004e46003986 */ /* 0x0009e2000c101516 */
[----:B------:R-:W-:Y:S01]  /*3370*/  ISETP.LT.AND P3, PT, R0, UR14, !P1 ;  /* 0x0000000e00007c0c */ /* 0x000fe2000cf61270 */
[----:B-1----:R-:W-:Y:S01]  /*3380*/  VIADD R72, R2, 0x8 ;  /* 0x0000000802487836 */ /* 0x002fe20000000000 */
[----:B------:R-:W-:Y:S02]  /*3390*/  ISETP.LT.AND P1, PT, R3, UR14, !P1 ;  /* 0x0000000e03007c0c */ /* 0x000fe4000cf21270 */
[----:B------:R-:W-:Y:S02]  /*33a0*/  F2FP.F16.F32.PACK_AB R18, R19, R18 ;  /* 0x000000121312723e */ /* 0x000fe400000000ff */
[----:B------:R-:W-:Y:S02]  /*33b0*/  F2FP.F16.F32.PACK_AB R50, R51, R50 ;  /* 0x000000323332723e */ /* 0x000fe400000000ff */
[----:B---3--:R-:W-:Y:S01]  /*33c0*/  F2FP.F16.F32.PACK_AB R39, R9, R8 ;  /* 0x000000080927723e */ /* 0x008fe200000000ff */
[----:B------:R-:W-:Y:S01]  /*33d0*/  VIADD R9, R77, UR4 ;  /* 0x000000044d097c36 */ /* 0x000fe20008000000 */
[----:B------:R-:W-:-:S02]  /*33e0*/  PRMT R19, R18, 0x7632, R19 ;  /* 0x0000763212137816 */ /* 0x000fc40000000013 */
[----:B------:R-:W-:Y:S01]  /*33f0*/  PRMT R38, R39, 0x7610, R38 ;  /* 0x0000761027267816 */ /* 0x000fe20000000026 */
[----:B------:R-:W-:Y:S01]  /*3400*/  VIADD R41, R9, UR4 ;  /* 0x0000000409297c36 */ /* 0x000fe20008000000 */
[----:B----4-:R-:W-:Y:S01]  /*3410*/  PRMT R70, R39, 0x7632, R70 ;  /* 0x0000763227467816 */ /* 0x010fe20000000046 */
[----:B------:R-:W-:Y:S01]  /*3420*/  IMAD.WIDE R6, R9, 0x2, R68 ;  /* 0x0000000209067825 */ /* 0x000fe200078e0244 */
[----:B------:R-:W-:Y:S02]  /*3430*/  F2FP.F16.F32.PACK_AB R20, R21, R20 ;  /* 0x000000141514723e */ /* 0x000fe400000000ff */
[----:B------:R-:W-:Y:S01]  /*3440*/  F2FP.F16.F32.PACK_AB R52, R53, R52 ;  /* 0x000000343534723e */ /* 0x000fe200000000ff */
[----:B------:R-:W-:Y:S01]  /*3450*/  IMAD.WIDE R8, R9, 0x2, R4 ;  /* 0x0000000209087825 */ /* 0x000fe200078e0204 */
[----:B------:R1:W-:Y:S01]  /*3460*/  @P3 STG.E.U16 desc[UR22][R6.64], R38 ;  /* 0x0000002606003986 */ /* 0x0003e2000c101516 */
[----:B------:R-:W-:Y:S02]  /*3470*/  ISETP.GE.AND P3, PT, R72, UR15, PT ;  /* 0x0000000f48007c0c */ /* 0x000fe4000bf66270 */
[----:B------:R-:W-:Y:S01]  /*3480*/  IMAD.WIDE R36, R41, 0x2, R68 ;  /* 0x0000000229247825 */ /* 0x000fe200078e0244 */
[----:B------:R3:W-:Y:S01]  /*3490*/  @P1 STG.E.U16 desc[UR22][R8.64], R40 ;  /* 0x0000002808001986 */ /* 0x0007e2000c101516 */
[----:B------:R-:W-:-:S02]  /*34a0*/  ISETP.GE.AND P1, PT, R43, UR15, PT ;  /* 0x0000000f2b007c0c */ /* 0x000fc4000bf26270 */
[----:B------:R-:W-:Y:S01]  /*34b0*/  VIADD R39, R41, UR4 ;  /* 0x0000000429277c36 */ /* 0x000fe20008000000 */
[----:B------:R4:W-:Y:S01]  /*34c0*/  @P6 STG.E.U16 desc[UR22][R36.64], R70 ;  /* 0x0000004624006986 */ /* 0x0009e2000c101516 */
[----:B------:R-:W-:Y:S02]  /*34d0*/  ISETP.LT.AND P6, PT, R0, UR14, !P4 ;  /* 0x0000000e00007c0c */ /* 0x000fe4000e7c1270 */
[----:B------:R-:W-:Y:S01]  /*34e0*/  ISETP.LT.AND P4, PT, R3, UR14, !P4 ;  /* 0x0000000e03007c0c */ /* 0x000fe2000e781270 */
[----:B-1----:R-:W-:Y:S01]  /*34f0*/  IMAD.WIDE R6, R41, 0x2, R4 ;  /* 0x0000000229067825 */ /* 0x002fe200078e0204 */
[----:B------:R-:W-:Y:S02]  /*3500*/  PRMT R41, R42, 0x7632, R41 ;  /* 0x000076322a297816 */ /* 0x000fe40000000029 */
[----:B------:R-:W-:Y:S01]  /*3510*/  F2FP.F16.F32.PACK_AB R22, R54, R22 ;  /* 0x000000163616723e */ /* 0x000fe200000000ff */
[----:B---3--:R-:W-:Y:S01]  /*3520*/  IMAD.WIDE R8, R39, 0x2, R68 ;  /* 0x0000000227087825 */ /* 0x008fe200078e0244 */
[----:B------:R-:W-:-:S02]  /*3530*/  PRMT R40, R40, 0x7632, R40 ;  /* 0x0000763228287816 */ /* 0x000fc40000000028 */
[----:B------:R-:W-:Y:S01]  /*3540*/  F2FP.F16.F32.PACK_AB R23, R55, R23 ;  /* 0x000000173717723e */ /* 0x000fe200000000ff */
[----:B------:R-:W-:Y:S01]  /*3550*/  VIADD R38, R2, 0xa ;  /* 0x0000000a02267836 */ /* 0x000fe20000000000 */
[----:B----4-:R-:W-:Y:S01]  /*3560*/  F2FP.F16.F32.PACK_AB R37, R11, R10 ;  /* 0x0000000a0b25723e */ /* 0x010fe200000000ff */
[----:B------:R-:W-:Y:S01]  /*3570*/  IMAD.WIDE R10, R39, 0x2, R4 ;  /* 0x00000002270a7825 */ /* 0x000fe200078e0204 */
[----:B------:R1:W-:Y:S01]  /*3580*/  @P2 STG.E.U16 desc[UR22][R6.64], R40 ;  /* 0x0000002806002986 */ /* 0x0003e2000c101516 */
[----:B------:R-:W-:Y:S02]  /*3590*/  F2FP.F16.F32.PACK_AB R36, R13, R12 ;  /* 0x0000000c0d24723e */ /* 0x000fe400000000ff */
[----:B------:R-:W-:Y:S01]  /*35a0*/  VIADD R39, R39, UR4 ;  /* 0x0000000427277c36 */ /* 0x000fe20008000000 */
[----:B------:R3:W-:Y:S01]  /*35b0*/  @P6 STG.E.U16 desc[UR22][R8.64], R37 ;  /* 0x0000002508006986 */ /* 0x0007e2000c101516 */
[C---:B------:R-:W-:Y:S02]  /*35c0*/  ISETP.LT.AND P6, PT, R0.reuse, UR14, !P3 ;  /* 0x0000000e00007c0c */ /* 0x040fe4000dfc1270 */
[----:B------:R-:W-:Y:S01]  /*35d0*/  ISETP.LT.AND P3, PT, R3, UR14, !P3 ;  /* 0x0000000e03007c0c */ /* 0x000fe2000df61270 */
[----:B------:R4:W-:Y:S01]  /*35e0*/  @P4 STG.E.U16 desc[UR22][R10.64], R42 ;  /* 0x0000002a0a004986 */ /* 0x0009e2000c101516 */
[----:B------:R-:W-:-:S02]  /*35f0*/  ISETP.LT.AND P4, PT, R0, UR14, !P0 ;  /* 0x0000000e00007c0c */ /* 0x000fc4000c781270 */
[----:B------:R-:W-:Y:S01]  /*3600*/  ISETP.LT.AND P0, PT, R3, UR14, !P0 ;  /* 0x0000000e03007c0c */ /* 0x000fe2000c701270 */
[----:B-1----:R-:W-:Y:S01]  /*3610*/  IMAD.WIDE R6, R39, 0x2, R68 ;  /* 0x0000000227067825 */ /* 0x002fe200078e0244 */
[----:B------:R-:W-:Y:S02]  /*3620*/  PRMT R40, R37, 0x7632, R40 ;  /* 0x0000763225287816 */ /* 0x000fe40000000028 */
[----:B------:R-:W-:Y:S01]  /*3630*/  ISETP.GE.AND P2, PT, R38, UR15, PT ;  /* 0x0000000f26007c0c */ /* 0x000fe2000bf46270 */
[C---:B---3--:R-:W-:Y:S01]  /*3640*/  VIADD R37, R39.reuse, UR4 ;  /* 0x0000000427257c36 */ /* 0x048fe20008000000 */
[----:B------:R-:W-:Y:S01]  /*3650*/  F2FP.F16.F32.PACK_AB R24, R56, R24 ;  /* 0x000000183818723e */ /* 0x000fe200000000ff */
[----:B------:R-:W-:Y:S01]  /*3660*/  IMAD.WIDE R8, R39, 0x2, R4 ;  /* 0x0000000227087825 */ /* 0x000fe200078e0204 */
[----:B------:R-:W-:Y:S02]  /*3670*/  F2FP.F16.F32.PACK_AB R25, R57, R25 ;  /* 0x000000193919723e */ /* 0x000fe400000000ff */
[----:B------:R-:W-:Y:S01]  /*3680*/  F2FP.F16.F32.PACK_AB R26, R58, R26 ;  /* 0x0000001a3a1a723e */ /* 0x000fe200000000ff */
[----:B----4-:R-:W-:Y:S01]  /*3690*/  IMAD.WIDE R10, R37, 0x2, R68 ;  /* 0x00000002250a7825 */ /* 0x010fe200078e0244 */
[----:B------:R1:W-:Y:S01]  /*36a0*/  @P4 STG.E.U16 desc[UR22][R6.64], R40 ;  /* 0x0000002806004986 */ /* 0x0003e2000c101516 */
[----:B------:R-:W-:-:S02]  /*36b0*/  F2FP.F16.F32.PACK_AB R27, R59, R27 ;  /* 0x0000001b3b1b723e */ /* 0x000fc400000000ff */
[C---:B------:R-:W-:Y:S01]  /*36c0*/  IMAD.WIDE R12, R37.reuse, 0x2, R4 ;  /* 0x00000002250c7825 */ /* 0x040fe200078e0204 */
[----:B------:R3:W-:Y:S01]  /*36d0*/  @P0 STG.E.U16 desc[UR22][R8.64], R41 ;  /* 0x0000002908000986 */ /* 0x0007e2000c101516 */
[----:B------:R-:W-:Y:S02]  /*36e0*/  F2FP.F16.F32.PACK_AB R28, R60, R28 ;  /* 0x0000001c3c1c723e */ /* 0x000fe400000000ff */
        /* <DEDUP_REMOVED lines=10> */
[----:B------:R-:W-:-:S02]  /*3790*/  PRMT R40, R36, 0x7632, R40 ;  /* 0x0000763224287816 */ /* 0x000fc40000000028 */
[----:B---3--:R-:W-:Y:S01]  /*37a0*/  PRMT R41, R44, 0x7632, R41 ;  /* 0x000076322c297816 */ /* 0x008fe20000000029 */
[----:B------:R-:W-:Y:S01]  /*37b0*/  IMAD.WIDE R8, R37, 0x2, R4 ;  /* 0x0000000225087825 */ /* 0x000fe200078e0204 */
[----:B------:R-:W-:Y:S02]  /*37c0*/  ISETP.GE.AND P4, PT, R38, UR15, PT ;  /* 0x0000000f26007c0c */ /* 0x000fe4000bf86270 */
[----:B------:R-:W-:Y:S01]  /*37d0*/  PRMT R37, R14, 0x7632, R37 ;  /* 0x000076320e257816 */ /* 0x000fe20000000025 */
[----:B----4-:R-:W-:Y:S01]  /*37e0*/  IMAD.WIDE R10, R15, 0x2, R68 ;  /* 0x000000020f0a7825 */ /* 0x010fe200078e0244 */
[----:B------:R-:W-:Y:S01]  /*37f0*/  F2FP.F16.F32.PACK_AB R29, R61, R29 ;  /* 0x0000001d3d1d723e */ /* 0x000fe200000000ff */
[----:B------:R1:W-:Y:S01]  /*3800*/  @P3 STG.E.U16 desc[UR22][R6.64], R40 ;  /* 0x0000002806003986 */ /* 0x0003e2000c101516 */
[----:B------:R-:W-:Y:S01]  /*3810*/  F2FP.F16.F32.PACK_AB R30, R62, R30 ;  /* 0x0000001e3e1e723e */ /* 0x000fe200000000ff */
[----:B-----5:R-:W-:Y:S01]  /*3820*/  VIADD R13, R15, UR4 ;  /* 0x000000040f0d7c36 */ /* 0x020fe20008000000 */
[----:B------:R-:W-:Y:S01]  /*3830*/  F2FP.F16.F32.PACK_AB R31, R63, R31 ;  /* 0x0000001f3f1f723e */ /* 0x000fe200000000ff */
[----:B------:R3:W-:Y:S01]  /*3840*/  @P1 STG.E.U16 desc[UR22][R8.64], R41 ;  /* 0x0000002908001986 */ /* 0x0007e2000c101516 */
[----:B------:R-:W-:Y:S01]  /*3850*/  VIADD R39, R2, 0xc ;  /* 0x0000000c02277836 */ /* 0x000fe20000000000 */
[----:B------:R-:W-:Y:S01]  /*3860*/  F2FP.F16.F32.PACK_AB R32, R64, R32 ;  /* 0x000000204020723e */ /* 0x000fe200000000ff */
[----:B------:R-:W-:Y:S01]  /*3870*/  VIADD R38, R2, 0xd ;  /* 0x0000000d02267836 */ /* 0x000fe20000000000 */
[----:B------:R4:W-:Y:S01]  /*3880*/  @P6 STG.E.U16 desc[UR22][R10.64], R14 ;  /* 0x0000000e0a006986 */ /* 0x0009e2000c101516 */
[----:B------:R-:W-:Y:S01]  /*3890*/  ISETP.LT.AND P6, PT, R0, UR14, !P4 ;  /* 0x0000000e00007c0c */ /* 0x000fe2000e7c1270 */
[----:B------:R-:W-:Y:S01]  /*38a0*/  VIADD R36, R2, 0xe ;  /* 0x0000000e02247836 */ /* 0x000fe20000000000 */
[----:B------:R-:W-:Y:S01]  /*38b0*/  ISETP.LT.AND P4, PT, R3, UR14, !P4 ;  /* 0x0000000e03007c0c */ /* 0x000fe2000e781270 */
[----:B-1----:R-:W-:Y:S01]  /*38c0*/  IMAD.WIDE R6, R15, 0x2, R4 ;  /* 0x000000020f067825 */ /* 0x002fe200078e0204 */
[----:B------:R-:W-:-:S02]  /*38d0*/  PRMT R15, R46, 0x7632, R15 ;  /* 0x000076322e0f7816 */ /* 0x000fc4000000000f */
[----:B------:R-:W-:Y:S01]  /*38e0*/  ISETP.GE.AND P0, PT, R39, UR15, PT ;  /* 0x0000000f27007c0c */ /* 0x000fe2000bf06270 */
[C---:B---3--:R-:W-:Y:S01]  /*38f0*/  IMAD.WIDE R8, R13.reuse, 0x2, R68 ;  /* 0x000000020d087825 */ /* 0x048fe200078e0244 */
[----:B------:R1:W-:Y:S01]  /*3900*/  @P2 STG.E.U16 desc[UR22][R6.64], R46 ;  /* 0x0000002e06002986 */ /* 0x0003e2000c101516 */
[----:B------:R-:W-:Y:S02]  /*3910*/  ISETP.GE.AND P3, PT, R38, UR15, PT ;  /* 0x0000000f26007c0c */ /* 0x000fe4000bf66270 */
[C---:B----4-:R-:W-:Y:S01]  /*3920*/  IMAD.WIDE R10, R13.reuse, 0x2, R4 ;  /* 0x000000020d0a7825 */ /* 0x050fe200078e0204 */
[----:B------:R-:W-:Y:S01]  /*3930*/  ISETP.GE.AND P1, PT, R36, UR15, PT ;  /* 0x0000000f24007c0c */ /* 0x000fe2000bf26270 */
[----:B------:R3:W-:Y:S01]  /*3940*/  @P6 STG.E.U16 desc[UR22][R8.64], R37 ;  /* 0x0000002508006986 */ /* 0x0007e2000c101516 */
[----:B------:R-:W-:Y:S01]  /*3950*/  ISETP.LT.AND P6, PT, R0, UR14, !P3 ;  /* 0x0000000e00007c0c */ /* 0x000fe2000dfc1270 */
[----:B------:R-:W-:Y:S01]  /*3960*/  VIADD R13, R13, UR4 ;  /* 0x000000040d0d7c36 */ /* 0x000fe20008000000 */
[----:B------:R-:W-:Y:S01]  /*3970*/  PRMT R36, R16, 0x7632, R36 ;  /* 0x0000763210247816 */ /* 0x000fe20000000024 */
[----:B------:R4:W-:Y:S01]  /*3980*/  @P4 STG.E.U16 desc[UR22][R10.64], R15 ;  /* 0x0000000f0a004986 */ /* 0x0009e2000c101516 */
[----:B------:R-:W-:Y:S01]  /*3990*/  ISETP.LT.AND P4, PT, R0, UR14, !P0 ;  /* 0x0000000e00007c0c */ /* 0x000fe2000c781270 */
[----:B------:R-:W-:Y:S01]  /*39a0*/  VIADD R12, R2, 0xf ;  /* 0x0000000f020c7836 */ /* 0x000fe20000000000 */
[----:B------:R-:W-:Y:S01]  /*39b0*/  ISETP.LT.AND P0, PT, R3, UR14, !P0 ;  /* 0x0000000e03007c0c */ /* 0x000fe2000c701270 */
[----:B-1----:R-:W-:Y:S01]  /*39c0*/  IMAD.WIDE R6, R13, 0x2, R68 ;  /* 0x000000020d067825 */ /* 0x002fe200078e0244 */
[----:B------:R-:W-:-:S02]  /*39d0*/  ISETP.LT.AND P3, PT, R3, UR14, !P3 ;  /* 0x0000000e03007c0c */ /* 0x000fc4000df61270 */
[----:B------:R-:W-:Y:S01]  /*39e0*/  ISETP.GE.AND P2, PT, R12, UR15, PT ;  /* 0x0000000f0c007c0c */ /* 0x000fe2000bf46270 */
[----:B---3--:R-:W-:Y:S01]  /*39f0*/  IMAD.WIDE R8, R13, 0x2, R4 ;  /* 0x000000020d087825 */ /* 0x008fe200078e0204 */
[----:B------:R-:W-:Y:S02]  /*3a00*/  PRMT R37, R48, 0x7632, R37 ;  /* 0x0000763230257816 */ /* 0x000fe40000000025 */
[----:B------:R-:W-:Y:S01]  /*3a10*/  F2FP.F16.F32.PACK_AB R33, R65, R33 ;  /* 0x000000214121723e */ /* 0x000fe200000000ff */
[----:B----4-:R-:W-:Y:S01]  /*3a20*/  VIADD R15, R13, UR4 ;  /* 0x000000040d0f7c36 */ /* 0x010fe20008000000 */
[----:B------:R-:W-:Y:S01]  /*3a30*/  F2FP.F16.F32.PACK_AB R34, R66, R34 ;  /* 0x000000224222723e */ /* 0x000fe200000000ff */
[----:B------:R1:W-:Y:S01]  /*3a40*/  @P4 STG.E.U16 desc[UR22][R6.64], R17 ;  /* 0x0000001106004986 */ /* 0x0003e2000c101516 */
[----:B------:R-:W-:Y:S01]  /*3a50*/  VIADD R14, R2, 0x10 ;  /* 0x00000010020e7836 */ /* 0x000fe20000000000 */
[----:B------:R-:W-:Y:S01]  /*3a60*/  F2FP.F16.F32.PACK_AB R35, R67, R35 ;  /* 0x000000234323723e */ /* 0x000fe200000000ff */
[----:B------:R-:W-:Y:S01]  /*3a70*/  IMAD.WIDE R10, R15, 0x2, R68 ;  /* 0x000000020f0a7825 */ /* 0x000fe200078e0244 */
[----:B------:R3:W-:Y:S01]  /*3a80*/  @P0 STG.E.U16 desc[UR22][R8.64], R48 ;  /* 0x0000003008000986 */ /* 0x0007e2000c101516 */
[----:B------:R-:W-:-:S02]  /*3a90*/  ISETP.LT.AND P0, PT, R0, UR14, !P1 ;  /* 0x0000000e00007c0c */ /* 0x000fc4000cf01270 */
[----:B------:R-:W-:Y:S01]  /*3aa0*/  IMAD.WIDE R12, R15, 0x2, R4 ;  /* 0x000000020f0c7825 */ /* 0x000fe200078e0204 */
[----:B------:R4:W-:Y:S01]  /*3ab0*/  @P6 STG.E.U16 desc[UR22][R10.64], R36 ;  /* 0x000000240a006986 */ /* 0x0009e2000c101516 */
[----:B------:R-:W-:Y:S02]  /*3ac0*/  ISETP.LT.AND P1, PT, R3, UR14, !P1 ;  /* 0x0000000e03007c0c */ /* 0x000fe4000cf21270 */
[----:B------:R-:W-:Y:S01]  /*3ad0*/  VIADD R15, R15, UR4 ;  /* 0x000000040f0f7c36 */ /* 0x000fe20008000000 */
[----:B------:R-:W-:Y:S01]  /*3ae0*/  ISETP.LT.AND P6, PT, R0, UR14, !P2 ;  /* 0x0000000e00007c0c */ /* 0x000fe2000d7c1270 */
[----:B------:R5:W-:Y:S01]  /*3af0*/  @P3 STG.E.U16 desc[UR22][R12.64], R37 ;  /* 0x000000250c003986 */ /* 0x000be2000c101516 */
[----:B------:R-:W-:Y:S01]  /*3b00*/  ISETP.GE.AND P4, PT, R14, UR15, PT ;  /* 0x0000000f0e007c0c */ /* 0x000fe2000bf86270 */
[----:B-1----:R-:W-:Y:S01]  /*3b10*/  VIADD R17, R15, UR4 ;  /* 0x000000040f117c36 */ /* 0x002fe20008000000 */
[----:B------:R-:W-:Y:S01]  /*3b20*/  ISETP.LT.AND P2, PT, R3, UR14, !P2 ;  /* 0x0000000e03007c0c */ /* 0x000fe2000d741270 */
[----:B------:R-:W-:-:S04]  /*3b30*/  IMAD.WIDE R6, R15, 0x2, R68 ;  /* 0x000000020f067825 */ /* 0x000fc800078e0244 */
[----:B---3--:R-:W-:Y:S01]  /*3b40*/  IMAD.WIDE R8, R15, 0x2, R4 ;  /* 0x000000020f087825 */ /* 0x008fe200078e0204 */
[----:B------:R1:W-:Y:S01]  /*3b50*/  @P0 STG.E.U16 desc[UR22][R6.64], R18 ;  /* 0x0000001206000986 */ /* 0x0003e2000c101516 */
[----:B------:R-:W-:Y:S02]  /*3b60*/  PRMT R15, R50, 0x7632, R15 ;  /* 0x00007632320f7816 */ /* 0x000fe4000000000f */
[C---:B----4-:R-:W-:Y:S01]  /*3b70*/  IMAD.WIDE R10, R17.reuse, 0x2, R68 ;  /* 0x00000002110a7825 */ /* 0x050fe200078e0244 */
[----:B------:R3:W-:Y:S03]  /*3b80*/  @P1 STG.E.U16 desc[UR22][R8.64], R50 ;  /* 0x0000003208001986 */ /* 0x0007e6000c101516 */
[----:B-----5:R-:W-:Y:S01]  /*3b90*/  VIADD R13, R17, UR4 ;  /* 0x00000004110d7c36 */ /* 0x020fe20008000000 */
        /* <DEDUP_REMOVED lines=9> */
[----:B------:R-:W-:Y:S02]  /*3c30*/  PRMT R18, R52, 0x7632, R18 ;  /* 0x0000763234127816 */ /* 0x000fe40000000012 */
[----:B------:R-:W-:Y:S01]  /*3c40*/  VIADD R14, R2, 0x12 ;  /* 0x00000012020e7836 */ /* 0x000fe20000000000 */
[----:B----4-:R-:W-:Y:S01]  /*3c50*/  PRMT R19, R22, 0x7632, R19 ;  /* 0x0000763216137816 */ /* 0x010fe20000000013 */
[C---:B------:R-:W-:Y:S01]  /*3c60*/  IMAD.WIDE R10, R13.reuse, 0x2, R4 ;  /* 0x000000020d0a7825 */ /* 0x040fe200078e0204 */
[----:B------:R3:W-:Y:S02]  /*3c70*/  @P6 STG.E.U16 desc[UR22][R8.64], R20 ;  /* 0x0000001408006986 */ /* 0x0007e4000c101516 */
[----:B------:R-:W-:Y:S01]  /*3c80*/  ISETP.GE.AND P0, PT, R14, UR15, PT ;  /* 0x0000000f0e007c0c */ /* 0x000fe2000bf06270 */
[----:B------:R-:W-:Y:S01]  /*3c90*/  VIADD R13, R13, UR4 ;  /* 0x000000040d0d7c36 */ /* 0x000fe20008000000 */
[----:B------:R4:W-:Y:S01]  /*3ca0*/  @P4 STG.E.U16 desc[UR22][R10.64], R52 ;  /* 0x000000340a004986 */ /* 0x0009e2000c101516 */
[----:B------:R-:W-:Y:S01]  /*3cb0*/  ISETP.LT.AND P4, PT, R0, UR14, !P3 ;  /* 0x0000000e00007c0c */ /* 0x000fe2000df81270 */
[----:B------:R-:W-:Y:S01]  /*3cc0*/  VIADD R14, R2, 0x13 ;  /* 0x00000013020e7836 */ /* 0x000fe20000000000 */
[----:B------:R-:W-:Y:S01]  /*3cd0*/  ISETP.LT.AND P3, PT, R3, UR14, !P3 ;  /* 0x0000000e03007c0c */ /* 0x000fe2000df61270 */
[C---:B-1----:R-:W-:Y:S01]  /*3ce0*/  VIADD R15, R13.reuse, UR4 ;  /* 0x000000040d0f7c36 */ /* 0x042fe20008000000 */
[----:B------:R-:W-:Y:S01]  /*3cf0*/  ISETP.LT.AND P6, PT, R0, UR14, !P0 ;  /* 0x0000000e00007c0c */ /* 0x000fe2000c7c1270 */
[----:B------:R-:W-:Y:S01]  /*3d00*/  VIADD R12, R2, 0x14 ;  /* 0x00000014020c7836 */ /* 0x000fe20000000000 */
[----:B------:R-:W-:Y:S01]  /*3d10*/  ISETP.GE.AND P1, PT, R14, UR15, PT ;  /* 0x0000000f0e007c0c */ /* 0x000fe2000bf26270 */
[----:B------:R-:W-:Y:S01]  /*3d20*/  IMAD.WIDE R6, R13, 0x2, R68 ;  /* 0x000000020d067825 */ /* 0x000fe200078e0244 */
[----:B------:R-:W-:-:S02]  /*3d30*/  ISETP.LT.AND P0, PT, R3, UR14, !P0 ;  /* 0x0000000e03007c0c */ /* 0x000fc4000c701270 */
[----:B------:R-:W-:Y:S01]  /*3d40*/  ISETP.GE.AND P2, PT, R12, UR15, PT ;  /* 0x0000000f0c007c0c */ /* 0x000fe2000bf46270 */
[----:B---3--:R-:W-:Y:S02]  /*3d50*/  IMAD.WIDE R8, R13, 0x2, R4 ;  /* 0x000000020d087825 */ /* 0x008fe400078e0204 */
[----:B------:R1:W-:Y:S02]  /*3d60*/  @P4 STG.E.U16 desc[UR22][R6.64], R17 ;  /* 0x0000001106004986 */ /* 0x0003e4000c101516 */
[C---:B----4-:R-:W-:Y:S02]  /*3d70*/  IMAD.WIDE R10, R15.reuse, 0x2, R68 ;  /* 0x000000020f0a7825 */ /* 0x050fe400078e0244 */
[----:B------:R3:W-:Y:S01]  /*3d80*/  @P3 STG.E.U16 desc[UR22][R8.64], R18 ;  /* 0x0000001208003986 */ /* 0x0007e2000c101516 */
[C---:B------:R-:W-:Y:S01]  /*3d90*/  ISETP.LT.AND P3, PT, R0.reuse, UR14, !P1 ;  /* 0x0000000e00007c0c */ /* 0x040fe2000cf61270 */
[----:B------:R-:W-:Y:S01]  /*3da0*/  IMAD.WIDE R12, R15, 0x2, R4 ;  /* 0x000000020f0c7825 */ /* 0x000fe200078e0204 */
[----:B------:R-:W-:Y:S01]  /*3db0*/  ISETP.LT.AND P1, PT, R3, UR14, !P1 ;  /* 0x0000000e03007c0c */ /* 0x000fe2000cf21270 */
[----:B------:R4:W-:Y:S01]  /*3dc0*/  @P6 STG.E.U16 desc[UR22][R10.64], R22 ;  /* 0x000000160a006986 */ /* 0x0009e2000c101516 */
[----:B------:R-:W-:Y:S01]  /*3dd0*/  ISETP.LT.AND P6, PT, R0, UR14, !P2 ;  /* 0x0000000e00007c0c */ /* 0x000fe2000d7c1270 */
[----:B------:R-:W-:Y:S01]  /*3de0*/  VIADD R15, R15, UR4 ;  /* 0x000000040f0f7c36 */ /* 0x000fe20008000000 */
[----:B------:R-:W-:Y:S01]  /*3df0*/  ISETP.LT.AND P2, PT, R3, UR14, !P2 ;  /* 0x0000000e03007c0c */ /* 0x000fe2000d741270 */
[----:B------:R-:W-:Y:S01]  /*3e00*/  VIADD R14, R2, 0x15 ;  /* 0x00000015020e7836 */ /* 0x000fe20000000000 */
[----:B------:R5:W-:Y:S01]  /*3e10*/  @P0 STG.E.U16 desc[UR22][R12.64], R19 ;  /* 0x000000130c000986 */ /* 0x000be2000c101516 */
[----:B-1----:R-:W-:-:S02]  /*3e20*/  VIADD R17, R15, UR4 ;  /* 0x000000040f117c36 */ /* 0x002fc40008000000 */
[----:B------:R-:W-:Y:S01]  /*3e30*/  IMAD.WIDE R6, R15, 0x2, R68 ;  /* 0x000000020f067825 */ /* 0x000fe200078e0244 */
[----:B---3--:R-:W-:Y:S02]  /*3e40*/  PRMT R18, R23, 0x7632, R18 ;  /* 0x0000763217127816 */ /* 0x008fe40000000012 */
[----:B------:R-:W-:Y:S01]  /*3e50*/  ISETP.GE.AND P4, PT, R14, UR15, PT ;  /* 0x0000000f0e007c0c */ /* 0x000fe2000bf86270 */
[----:B------:R-:W-:Y:S01]  /*3e60*/  IMAD.WIDE R8, R15, 0x2, R4 ;  /* 0x000000020f087825 */ /* 0x000fe200078e0204 */
[----:B------:R1:W-:Y:S01]  /*3e70*/  @P3 STG.E.U16 desc[UR22][R6.64], R23 ;  /* 0x0000001706003986 */ /* 0x0003e2000c101516 */
[----:B------:R-:W-:Y:S02]  /*3e80*/  PRMT R15, R24, 0x7632, R15 ;  /* 0x00007632180f7816 */ /* 0x000fe4000000000f */
[C---:B----4-:R-:W-:Y:S01]  /*3e90*/  IMAD.WIDE R10, R17.reuse, 0x2, R68 ;  /* 0x00000002110a7825 */ /* 0x050fe200078e0244 */
[----:B------:R3:W-:Y:S03]  /*3ea0*/  @P1 STG.E.U16 desc[UR22][R8.64], R18 ;  /* 0x0000001208001986 */ /* 0x0007e6000c101516 */
[----:B------:R-:W-:Y:S01]  /*3eb0*/  VIADD R16, R2, 0x16 ;  /* 0x0000001602107836 */ /* 0x000fe20000000000 */
[----:B------:R4:W-:Y:S01]  /*3ec0*/  @P6 STG.E.U16 desc[UR22][R10.64], R24 ;  /* 0x000000180a006986 */ /* 0x0009e2000c101516 */
[----:B------:R-:W-:Y:S01]  /*3ed0*/  ISETP.LT.AND P6, PT, R0, UR14, !P4 ;  /* 0x0000000e00007c0c */ /* 0x000fe2000e7c1270 */
[----:B-----5:R-:W-:Y:S01]  /*3ee0*/  VIADD R13, R17, UR4 ;  /* 0x00000004110d7c36 */ /* 0x020fe20008000000 */
[----:B------:R-:W-:Y:S01]  /*3ef0*/  ISETP.LT.AND P4, PT, R3, UR14, !P4 ;  /* 0x0000000e03007c0c */ /* 0x000fe2000e781270 */
[----:B-1----:R-:W-:Y:S01]  /*3f00*/  IMAD.WIDE R6, R17, 0x2, R4 ;  /* 0x0000000211067825 */ /* 0x002fe200078e0204 */
[----:B------:R-:W-:-:S02]  /*3f10*/  ISETP.GE.AND P0, PT, R16, UR15, PT ;  /* 0x0000000f10007c0c */ /* 0x000fc4000bf06270 */
[----:B------:R-:W-:Y:S01]  /*3f20*/  PRMT R16, R25, 0x7632, R16 ;  /* 0x0000763219107816 */ /* 0x000fe20000000010 */
[----:B------:R-:W-:Y:S01]  /*3f30*/  VIADD R14, R2, 0x17 ;  /* 0x00000017020e7836 */ /* 0x000fe20000000000 */
[----:B------:R1:W-:Y:S01]  /*3f40*/  @P2 STG.E.U16 desc[UR22][R6.64], R15 ;  /* 0x0000000f06002986 */ /* 0x0003e2000c101516 */
[C---:B---3--:R-:W-:Y:S01]  /*3f50*/  IMAD.WIDE R8, R13.reuse, 0x2, R68 ;  /* 0x000000020d087825 */ /* 0x048fe200078e0244 */
[----:B------:R-:W-:Y:S02]  /*3f60*/  PRMT R17, R26, 0x7632, R17 ;  /* 0x000076321a117816 */ /* 0x000fe40000000011 */
[----:B------:R-:W-:Y:S01]  /*3f70*/  ISETP.GE.AND P3, PT, R14, UR15, PT ;  /* 0x0000000f0e007c0c */ /* 0x000fe2000bf66270 */
[----:B----4-:R-:W-:Y:S01]  /*3f80*/  IMAD.WIDE R10, R13, 0x2, R4 ;  /* 0x000000020d0a7825 */ /* 0x010fe200078e0204 */
[----:B------:R3:W-:Y:S01]  /*3f90*/  @P6 STG.E.U16 desc[UR22][R8.64], R25 ;  /* 0x0000001908006986 */ /* 0x0007e2000c101516 */
[----:B------:R-:W-:Y:S02]  /*3fa0*/  PRMT R18, R27, 0x7632, R18 ;  /* 0x000076321b127816 */ /* 0x000fe40000000012 */
[C---:B------:R-:W-:Y:S01]  /*3fb0*/  ISETP.LT.AND P6, PT, R0.reuse, UR14, !P3 ;  /* 0x0000000e00007c0c */ /* 0x040fe2000dfc1270 */
[----:B------:R4:W-:Y:S01]  /*3fc0*/  @P4 STG.E.U16 desc[UR22][R10.64], R16 ;  /* 0x000000100a004986 */ /* 0x0009e2000c101516 */
[----:B------:R-:W-:Y:S01]  /*3fd0*/  ISETP.LT.AND P4, PT, R0, UR14, !P0 ;  /* 0x0000000e00007c0c */ /* 0x000fe2000c781270 */
[----:B------:R-:W-:Y:S01]  /*3fe0*/  VIADD R13, R13, UR4 ;  /* 0x000000040d0d7c36 */ /* 0x000fe20008000000 */
[C---:B------:R-:W-:Y:S01]  /*3ff0*/  ISETP.LT.AND P0, PT, R3.reuse, UR14, !P0 ;  /* 0x0000000e03007c0c */ /* 0x040fe2000c701270 */
[----:B------:R-:W-:Y:S01]  /*4000*/  VIADD R12, R2, 0x19 ;  /* 0x00000019020c7836 */ /* 0x000fe20000000000 */
[----:B------:R-:W-:Y:S01]  /*4010*/  ISETP.LT.AND P3, PT, R3, UR14, !P3 ;  /* 0x0000000e03007c0c */ /* 0x000fe2000df61270 */
[----:B-1----:R-:W-:-:S02]  /*4020*/  VIADD R15, R13, UR4 ;  /* 0x000000040d0f7c36 */ /* 0x002fc40008000000 */
[----:B------:R-:W-:Y:S01]  /*4030*/  VIADD R14, R2, 0x18 ;  /* 0x00000018020e7836 */ /* 0x000fe20000000000 */
[----:B------:R-:W-:Y:S01]  /*4040*/  ISETP.GE.AND P2, PT, R12, UR15, PT ;  /* 0x0000000f0c007c0c */ /* 0x000fe2000bf46270 */
[----:B------:R-:W-:-:S03]  /*4050*/  IMAD.WIDE R6, R13, 0x2, R68 ;  /* 0x000000020d067825 */ /* 0x000fc600078e0244 */
[----:B------:R-:W-:Y:S01]  /*4060*/  ISETP.GE.AND P1, PT, R14, UR15, PT ;  /* 0x0000000f0e007c0c */ /* 0x000fe2000bf26270 */
[----:B---3--:R-:W-:Y:S01]  /*4070*/  IMAD.WIDE R8, R13, 0x2, R4 ;  /* 0x000000020d087825 */ /* 0x008fe200078e0204 */
[----:B------:R-:W-:Y:S03]  /*4080*/  @P4 STG.E.U16 desc[UR22][R6.64], R26 ;  /* 0x0000001a06004986 */ /* 0x000fe6000c101516 */
[C---:B----4-:R-:W-:Y:S01]  /*4090*/  IMAD.WIDE R10, R15.reuse, 0x2, R68 ;  /* 0x000000020f0a7825 */ /* 0x050fe200078e0244 */
[----:B------:R1:W-:Y:S03]  /*40a0*/  @P0 STG.E.U16 desc[UR22][R8.64], R17 ;  /* 0x0000001108000986 */ /* 0x0003e6000c101516 */
[----:B------:R-:W-:Y:S01]  /*40b0*/  IMAD.WIDE R12, R15, 0x2, R4 ;  /* 0x000000020f0c7825 */ /* 0x000fe200078e0204 */
[----:B------:R-:W-:Y:S01]  /*40c0*/  @P6 STG.E.U16 desc[UR22][R10.64], R27 ;  /* 0x0000001b0a006986 */ /* 0x000fe2000c101516 */
[----:B------:R-:W-:-:S02]  /*40d0*/  ISETP.LT.AND P6, PT, R0, UR14, !P2 ;  /* 0x0000000e00007c0c */ /* 0x000fc4000d7c1270 */
[----:B------:R-:W-:Y:S01]  /*40e0*/  VIADD R15, R15, UR4 ;  /* 0x000000040f0f7c36 */ /* 0x000fe20008000000 */
[----:B------:R3:W-:Y:S01]  /*40f0*/  @P3 STG.E.U16 desc[UR22][R12.64], R18 ;  /* 0x000000120c003986 */ /* 0x0007e2000c101516 */
[----:B------:R-:W-:Y:S01]  /*4100*/  ISETP.LT.AND P3, PT, R0, UR14, !P1 ;  /* 0x0000000e00007c0c */ /* 0x000fe2000cf61270 */
[----:B------:R-:W-:Y:S01]  /*4110*/  VIADD R14, R2, 0x1a ;  /* 0x0000001a020e7836 */ /* 0x000fe20000000000 */
[----:B------:R-:W-:Y:S01]  /*4120*/  ISETP.LT.AND P1, PT, R3, UR14, !P1 ;  /* 0x0000000e03007c0c */ /* 0x000fe2000cf21270 */
[----:B-1----:R-:W-:Y:S01]  /*4130*/  VIADD R17, R15, UR4 ;  /* 0x000000040f117c36 */ /* 0x002fe20008000000 */
[----:B------:R-:W-:Y:S01]  /*4140*/  ISETP.LT.AND P2, PT, R3, UR14, !P2 ;  /* 0x0000000e03007c0c */ /* 0x000fe2000d741270 */
[----:B------:R-:W-:Y:S01]  /*4150*/  IMAD.WIDE R6, R15, 0x2, R68 ;  /* 0x000000020f067825 */ /* 0x000fe200078e0244 */
[----:B------:R-:W-:-:S03]  /*4160*/  ISETP.GE.AND P4, PT, R14, UR15, PT ;  /* 0x0000000f0e007c0c */ /* 0x000fc6000bf86270 */
[----:B------:R-:W-:Y:S01]  /*4170*/  IMAD.WIDE R8, R15, 0x2, R4 ;  /* 0x000000020f087825 */ /* 0x000fe200078e0204 */
[----:B------:R-:W-:Y:S02]  /*4180*/  PRMT R15, R29, 0x7632, R15 ;  /* 0x000076321d0f7816 */ /* 0x000fe4000000000f */
[----:B---3--:R-:W-:Y:S01]  /*4190*/  PRMT R18, R28, 0x7632, R18 ;  /* 0x000076321c127816 */ /* 0x008fe20000000012 */
[C---:B------:R-:W-:Y:S01]  /*41a0*/  IMAD.WIDE R10, R17.reuse, 0x2, R68 ;  /* 0x00000002110a7825 */ /* 0x040fe200078e0244 */
[----:B------:R1:W-:Y:S03]  /*41b0*/  @P3 STG.E.U16 desc[UR22][R6.64], R28 ;  /* 0x0000001c06003986 */ /* 0x0003e6000c101516 */
[----:B------:R-:W-:Y:S01]  /*41c0*/  VIADD R16, R2, 0x1b ;  /* 0x0000001b02107836 */ /* 0x000fe20000000000 */
[----:B------:R3:W-:Y:S01]  /*41d0*/  @P1 STG.E.U16 desc[UR22][R8.64], R18 ;  /* 0x0000001208001986 */ /* 0x0007e2000c101516 */
[----:B------:R-:W-:-:S02]  /*41e0*/  VIADD R13, R17, UR4 ;  /* 0x00000004110d7c36 */ /* 0x000fc40008000000 */
[----:B------:R-:W-:Y:S01]  /*41f0*/  VIADD R14, R2, 0x1c ;  /* 0x0000001c020e7836 */ /* 0x000fe20000000000 */
[----:B------:R4:W-:Y:S01]  /*4200*/  @P6 STG.E.U16 desc[UR22][R10.64], R29 ;  /* 0x0000001d0a006986 */ /* 0x0009e2000c101516 */
[----:B------:R-:W-:Y:S01]  /*4210*/  ISETP.LT.AND P6, PT, R0, UR14, !P4 ;  /* 0x0000000e00007c0c */ /* 0x000fe2000e7c1270 */
[----:B------:R-:W-:Y:S01]  /*4220*/  VIADD R12, R2, 0x1e ;  /* 0x0000001e020c7836 */ /* 0x000fe20000000000 */
[----:B------:R-:W-:Y:S01]  /*4230*/  ISETP.LT.AND P4, PT, R3, UR14, !P4 ;  /* 0x0000000e03007c0c */ /* 0x000fe2000e781270 */
[----:B-1----:R-:W-:Y:S01]  /*4240*/  IMAD.WIDE R6, R17, 0x2, R4 ;  /* 0x0000000211067825 */ /* 0x002fe200078e0204 */
[----:B------:R-:W-:Y:S02]  /*4250*/  ISETP.GE.AND P0, PT, R16, UR15, PT ;  /* 0x0000000f10007c0c */ /* 0x000fe4000bf06270 */
[----:B------:R-:W-:Y:S01]  /*4260*/  PRMT R16, R30, 0x7632, R16 ;  /* 0x000076321e107816 */ /* 0x000fe20000000010 */
[----:B---3--:R-:W-:Y:S01]  /*4270*/  IMAD.WIDE R8, R13, 0x2, R68 ;  /* 0x000000020d087825 */ /* 0x008fe200078e0244 */
[----:B------:R1:W-:Y:S01]  /*4280*/  @P2 STG.E.U16 desc[UR22][R6.64], R15 ;  /* 0x0000000f06002986 */ /* 0x0003e2000c101516 */
[----:B------:R-:W-:-:S02]  /*4290*/  ISETP.GE.AND P3, PT, R14, UR15, PT ;  /* 0x0000000f0e007c0c */ /* 0x000fc4000bf66270 */
[----:B----4-:R-:W-:Y:S01]  /*42a0*/  IMAD.WIDE R10, R13, 0x2, R4 ;  /* 0x000000020d0a7825 */ /* 0x010fe200078e0204 */
[----:B------:R-:W-:Y:S01]  /*42b0*/  ISETP.GE.AND P2, PT, R12, UR15, PT ;  /* 0x0000000f0c007c0c */ /* 0x000fe2000bf46270 */
        /* <DEDUP_REMOVED lines=8> */
[----:B------:R-:W-:Y:S01]  /*4340*/  VIADD R2, R2, 0x1f ;  /* 0x0000001f02027836 */ /* 0x000fe20000000000 */
[----:B------:R-:W-:Y:S01]  /*4350*/  ISETP.GE.AND P1, PT, R14, UR15, PT ;  /* 0x0000000f0e007c0c */ /* 0x000fe2000bf26270 */
[----:B-1----:R-:W-:Y:S01]  /*4360*/  IMAD.WIDE R6, R13, 0x2, R68 ;  /* 0x000000020d067825 */ /* 0x002fe200078e0244 */
[----:B------:R-:W-:-:S03]  /*4370*/  PRMT R14, R31, 0x7632, R14 ;  /* 0x000076321f0e7816 */ /* 0x000fc6000000000e */
[----:B---3--:R-:W-:Y:S01]  /*4380*/  IMAD.WIDE R8, R13, 0x2, R4 ;  /* 0x000000020d087825 */ /* 0x008fe200078e0204 */
[----:B----4-:R-:W-:-:S03]  /*4390*/  PRMT R16, R32, 0x7632, R16 ;  /* 0x0000763220107816 */ /* 0x010fc60000000010 */
[----:B------:R-:W-:Y:S01]  /*43a0*/  VIADD R15, R13, UR4 ;  /* 0x000000040d0f7c36 */ /* 0x000fe20008000000 */
[----:B------:R1:W-:Y:S01]  /*43b0*/  @P4 STG.E.U16 desc[UR22][R6.64], R31 ;  /* 0x0000001f06004986 */ /* 0x0003e2000c101516 */
[----:B------:R-:W-:Y:S02]  /*43c0*/  ISETP.GE.AND P4, PT, R2, UR15, PT ;  /* 0x0000000f02007c0c */ /* 0x000fe4000bf86270 */
[C---:B------:R-:W-:Y:S01]  /*43d0*/  IMAD.WIDE R10, R15.reuse, 0x2, R68 ;  /* 0x000000020f0a7825 */ /* 0x040fe200078e0244 */
[----:B------:R-:W-:Y:S01]  /*43e0*/  @P0 STG.E.U16 desc[UR22][R8.64], R14 ;  /* 0x0000000e08000986 */ /* 0x000fe2000c101516 */
[C---:B------:R-:W-:Y:S02]  /*43f0*/  ISETP.LT.AND P0, PT, R0.reuse, UR14, !P1 ;  /* 0x0000000e00007c0c */ /* 0x040fe4000cf01270 */
[----:B------:R-:W-:Y:S01]  /*4400*/  IMAD.WIDE R12, R15, 0x2, R4 ;  /* 0x000000020f0c7825 */ /* 0x000fe200078e0204 */
[----:B------:R-:W-:Y:S01]  /*4410*/  @P6 STG.E.U16 desc[UR22][R10.64], R32 ;  /* 0x000000200a006986 */ /* 0x000fe2000c101516 */
[----:B------:R-:W-:-:S02]  /*4420*/  ISETP.LT.AND P6, PT, R0, UR14, !P2 ;  /* 0x0000000e00007c0c */ /* 0x000fc4000d7c1270 */
[----:B------:R-:W-:Y:S01]  /*4430*/  VIADD R15, R15, UR4 ;  /* 0x000000040f0f7c36 */ /* 0x000fe20008000000 */
[----:B------:R3:W-:Y:S01]  /*4440*/  @P3 STG.E.U16 desc[UR22][R12.64], R16 ;  /* 0x000000100c003986 */ /* 0x0007e2000c101516 */
[----:B------:R-:W-:Y:S02]  /*4450*/  ISETP.LT.AND P3, PT, R0, UR14, !P4 ;  /* 0x0000000e00007c0c */ /* 0x000fe4000e761270 */
[----:B------:R-:W-:Y:S01]  /*4460*/  ISETP.LT.AND P1, PT, R3, UR14, !P1 ;  /* 0x0000000e03007c0c */ /* 0x000fe2000cf21270 */
[----:B------:R-:W-:Y:S01]  /*4470*/  VIADD R17, R15, UR4 ;  /* 0x000000040f117c36 */ /* 0x000fe20008000000 */
[----:B------:R-:W-:Y:S01]  /*4480*/  ISETP.LT.AND P2, PT, R3, UR14, !P2 ;  /* 0x0000000e03007c0c */ /* 0x000fe2000d741270 */
[----:B-1----:R-:W-:Y:S01]  /*4490*/  IMAD.WIDE R6, R15, 0x2, R4 ;  /* 0x000000020f067825 */ /* 0x002fe200078e0204 */
[----:B------:R-:W-:Y:S02]  /*44a0*/  ISETP.LT.AND P4, PT, R3, UR14, !P4 ;  /* 0x0000000e03007c0c */ /* 0x000fe4000e781270 */
[----:B------:R-:W-:Y:S01]  /*44b0*/  PRMT R0, R34, 0x7632, R0 ;  /* 0x0000763222007816 */ /* 0x000fe20000000000 */
[----:B------:R-:W-:Y:S01]  /*44c0*/  IMAD.WIDE R2, R15, 0x2, R68 ;  /* 0x000000020f027825 */ /* 0x000fe200078e0244 */
[----:B---3--:R-:W-:-:S03]  /*44d0*/  PRMT R12, R35, 0x7632, R12 ;  /* 0x00007632230c7816 */ /* 0x008fc6000000000c */
[C---:B------:R-:W-:Y:S01]  /*44e0*/  VIADD R13, R17.reuse, UR4 ;  /* 0x00000004110d7c36 */ /* 0x040fe20008000000 */
[----:B------:R1:W-:Y:S01]  /*44f0*/  @P0 STG.E.U16 desc[UR22][R2.64], R33 ;  /* 0x0000002102000986 */ /* 0x0003e2000c101516 */
[----:B------:R-:W-:-:S04]  /*4500*/  IMAD.WIDE R8, R17, 0x2, R68 ;  /* 0x0000000211087825 */ /* 0x000fc800078e0244 */
[----:B------:R-:W-:-:S04]  /*4510*/  IMAD.WIDE R10, R17, 0x2, R4 ;  /* 0x00000002110a7825 */ /* 0x000fc800078e0204 */
[----:B------:R-:W-:Y:S01]  /*4520*/  IMAD.WIDE R68, R13, 0x2, R68 ;  /* 0x000000020d447825 */ /* 0x000fe200078e0244 */
[----:B-1----:R-:W-:-:S03]  /*4530*/  PRMT R3, R33, 0x7632, R3 ;  /* 0x0000763221037816 */ /* 0x002fc60000000003 */
[----:B------:R-:W-:Y:S02]  /*4540*/  IMAD.WIDE R4, R13, 0x2, R4 ;  /* 0x000000020d047825 */ /* 0x000fe400078e0204 */
[----:B------:R1:W-:Y:S04]  /*4550*/  @P1 STG.E.U16 desc[UR22][R6.64], R3 ;  /* 0x0000000306001986 */ /* 0x0003e8000c101516 */
[----:B------:R1:W-:Y:S04]  /*4560*/  @P6 STG.E.U16 desc[UR22][R8.64], R34 ;  /* 0x0000002208006986 */ /* 0x0003e8000c101516 */
[----:B------:R1:W-:Y:S04]  /*4570*/  @P2 STG.E.U16 desc[UR22][R10.64], R0 ;  /* 0x000000000a002986 */ /* 0x0003e8000c101516 */
[----:B------:R1:W-:Y:S04]  /*4580*/  @P3 STG.E.U16 desc[UR22][R68.64], R35 ;  /* 0x0000002344003986 */ /* 0x0003e8000c101516 */
[----:B------:R1:W-:Y:S01]  /*4590*/  @P4 STG.E.U16 desc[UR22][R4.64], R12 ;  /* 0x0000000c04004986 */ /* 0x0003e2000c101516 */
[----:B--2---:R-:W-:Y:S06]  /*45a0*/  BAR.SYNC.DEFER_BLOCKING 0x0 ;  /* 0x0000000000007b1d */ /* 0x004fec0000010000 */
[----:B------:R-:W-:Y:S05]  /*45b0*/  @P5 BRA `(.L_x_13) ;  /* 0x0000000000a05947 */ /* 0x000fea0003800000 */
[----:B------:R-:W2:Y:S01]  /*45c0*/  S2UR UR5, SR_CgaCtaId ;  /* 0x00000000000579c3 */ /* 0x000ea20000008800 */
[----:B------:R-:W-:Y:S01]  /*45d0*/  NOP ;  /* 0x0000000000007918 */ /* 0x000fe20000000000 */
[----:B------:R-:W-:Y:S01]  /*45e0*/  UMOV UR4, 0x50 ;  /* 0x0000005000047882 */ /* 0x000fe20000000000 */
[----:B-1----:R-:W-:Y:S02]  /*45f0*/  IMAD.U32 R0, RZ, RZ, UR8 ;  /* 0x00000008ff007e24 */ /* 0x002fe4000f8e00ff */
[----:B------:R-:W-:Y:S02]  /*4600*/  IMAD.MOV.U32 R3, RZ, RZ, 0x3 ;  /* 0x00000003ff037424 */ /* 0x000fe400078e00ff */
[----:B------:R-:W-:Y:S01]  /*4610*/  IMAD.MOV.U32 R7, RZ, RZ, 0x1 ;  /* 0x00000001ff077424 */ /* 0x000fe200078e00ff */
[----:B------:R-:W-:-:S04]  /*4620*/  LOP3.LUT R0, R0, 0xffff, RZ, 0xc0, !PT ;  /* 0x0000ffff00007812 */ /* 0x000fc800078ec0ff */
[----:B------:R-:W-:-:S05]  /*4630*/  SHF.R.U32.HI R0, RZ, 0x5, R0 ;  /* 0x00000005ff007819 */ /* 0x000fca0000011600 */
[----:B------:R-:W-:Y:S01]  /*4640*/  VIADD R2, R0, 0x10 ;  /* 0x0000001000027836 */ /* 0x000fe20000000000 */
[----:B------:R-:W-:Y:S01]  /*4650*/  SHF.L.U32 R0, R3, R0, RZ ;  /* 0x0000000003007219 */ /* 0x000fe200000006ff */
[----:B--2---:R-:W-:-:S03]  /*4660*/  ULEA UR6, UR5, UR4, 0x18 ;  /* 0x0000000405067291 */ /* 0x004fc6000f8ec0ff */
[----:B------:R-:W-:-:S04]  /*4670*/  SHF.L.U32 R3, R7, R2, RZ ;  /* 0x0000000207037219 */ /* 0x000fc800000006ff */
[----:B------:R-:W-:Y:S02]  /*4680*/  LOP3.LUT R0, R3, R0, RZ, 0xfc, !PT ;  /* 0x0000000003007212 */ /* 0x000fe400078efcff */
[----:B------:R-:W1:Y:S02]  /*4690*/  LDS R5, [UR6] ;  /* 0x00000006ff057984 */ /* 0x000e640008000800 */
[C---:B------:R-:W-:Y:S02]  /*46a0*/  LOP3.LUT R2, R0.reuse, 0xffff, RZ, 0xc0, !PT ;  /* 0x0000ffff00027812 */ /* 0x040fe400078ec0ff */
[----:B-1----:R-:W-:-:S04]  /*46b0*/  LOP3.LUT R3, R0, 0xffff, R5, 0x80, !PT ;  /* 0x0000ffff00037812 */ /* 0x002fc800078e8005 */
[----:B------:R-:W-:-:S13]  /*46c0*/  ISETP.NE.AND P0, PT, R3, R2, PT ;  /* 0x000000020300720c */ /* 0x000fda0003f05270 */
[----:B------:R-:W-:Y:S05]  /*46d0*/  @P0 BRA `(.L_x_14) ;  /* 0x0000000000500947 */ /* 0x000fea0003800000 */
[----:B------:R-:W-:Y:S02]  /*46e0*/  SHF.R.U32.HI R5, RZ, 0x10, R5 ;  /* 0x00000010ff057819 */ /* 0x000fe40000011605 */
[----:B------:R-:W-:-:S04]  /*46f0*/  SHF.R.U32.HI R2, RZ, 0x10, R0 ;  /* 0x00000010ff027819 */ /* 0x000fc80000011600 */
[----:B------:R-:W-:-:S04]  /*4700*/  LOP3.LUT R5, R5, R2, RZ, 0xc0, !PT ;  /* 0x0000000205057212 */ /* 0x000fc800078ec0ff */
[----:B------:R-:W-:-:S13]  /*4710*/  ISETP.NE.AND P0, PT, R5, R2, PT ;  /* 0x000000020500720c */ /* 0x000fda0003f05270 */
[----:B------:R-:W-:Y:S05]  /*4720*/  @P0 BRA `(.L_x_15) ;  /* 0x0000000000300947 */ /* 0x000fea0003800000 */
[----:B------:R-:W-:Y:S01]  /*4730*/  R2UR UR4, R0 ;  /* 0x00000000000472ca */ /* 0x000fe200000e0000 */
[----:B------:R-:W-:Y:S01]  /*4740*/  VOTEU.ANY UR5, UPT, PT ;  /* 0x0000000000057886 */ /* 0x000fe200038e0100 */
[----:B------:R-:W1:Y:S01]  /*4750*/  S2R R0, SR_LANEID ;  /* 0x0000000000007919 */ /* 0x000e620000000000 */
[----:B------:R-:W-:-:S10]  /*4760*/  UFLO.U32 UR5, UR5 ;  /* 0x00000005000572bd */ /* 0x000fd400080e0000 */
[----:B------:R-:W-:-:S06]  /*4770*/  ULOP3.LUT UR4, URZ, UR4, URZ, 0x33, !UPT ;  /* 0x00000004ff047292 */ /* 0x000fcc000f8e33ff */
[----:B------:R-:W-:-:S04]  /*4780*/  IMAD.U32 R2, RZ, RZ, UR4 ;  /* 0x00000004ff027e24 */ /* 0x000fc8000f8e00ff */
[----:B------:R-:W2:Y:S02]  /*4790*/  REDUX UR7, R2 ;  /* 0x00000000020773c4 */ /* 0x000ea40000000000 */
[----:B------:R3:W-:Y:S01]  /*47a0*/  UTCATOMSWS.AND URZ, UR4 ;  /* 0x0000000400ff79e3 */ /* 0x0007e20008000000 */
[----:B-1----:R-:W-:Y:S01]  /*47b0*/  ISETP.EQ.U32.AND P0, PT, R0, UR5, PT ;  /* 0x0000000500007c0c */ /* 0x002fe2000bf02070 */
[----:B--2---:R-:W-:-:S12]  /*47c0*/  IMAD.U32 R0, RZ, RZ, UR7 ;  /* 0x00000007ff007e24 */ /* 0x004fd8000f8e00ff */
[----:B------:R3:W-:Y:S01]  /*47d0*/  @P0 ATOMS.AND RZ, [UR6], R0 ;  /* 0x00000000ffff098c */ /* 0x0007e2000a800006 */
[----:B------:R-:W-:Y:S05]  /*47e0*/  BRA `(.L_x_13) ;  /* 0x0000000000147947 */ /* 0x000fea0003800000 */
.L_x_15:
[----:B------:R-:W-:-:S07]  /*47f0*/  MOV R2, 0x4810 ;  /* 0x0000481000027802 */ /* 0x000fce0000000f00 */
[----:B0-----:R-:W-:Y:S05]  /*4800*/  CALL.REL.NOINC `($__internal_0_$__cuda_sm10x_tcgen05_guardrail_trap_col_being_dealloced_not_returned_by_alloc) ;  /* 0x00000000002c7944 */ /* 0x001fea0003c00000 */
[----:B------:R-:W-:Y:S05]  /*4810*/  BRA `(.L_x_13) ;  /* 0x0000000000087947 */ /* 0x000fea0003800000 */
.L_x_14:
[----:B------:R-:W-:-:S07]  /*4820*/  MOV R2, 0x4840 ;  /* 0x0000484000027802 */ /* 0x000fce0000000f00 */
[----:B0-----:R-:W-:Y:S05]  /*4830*/  CALL.REL.NOINC `($__internal_2_$__cuda_sm10x_tcgen05_guardrail_trap_unallocated_columns_being_dealloced) ;  /* 0x0000000000387944 */ /* 0x001fea0003c00000 */
.L_x_13:
[----:B------:R-:W-:Y:S01]  /*4840*/  NOP ;  /* 0x0000000000007918 */ /* 0x000fe20000000000 */
[----:B---3--:R-:W-:Y:S05]  /*4850*/  EXIT ;  /* 0x000000000000794d */ /* 0x008fea0003800000 */
.L_x_8:
[----:B------:R-:W0:Y:S02]  /*4860*/  SYNCS.PHASECHK.TRANS64.TRYWAIT P3, [UR19], R82 ;  /* 0x00000052ff0075a7 */ /* 0x000e240008061113 */
[----:B0-----:R-:W-:Y:S05]  /*4870*/  @!P3 BRA `(.L_x_8) ;  /* 0xfffffffc00f8b947 */ /* 0x001fea000383ffff */
[----:B------:R-:W-:Y:S05]  /*4880*/  BRA `(.L_x_16) ;  /* 0xffffffd800687947 */ /* 0x000fea000383ffff */
.L_x_12:
[----:B------:R-:W3:Y:S02]  /*4890*/  SYNCS.PHASECHK.TRANS64.TRYWAIT P0, [UR19], R4 ;  /* 0x00000004ff0075a7 */ /* 0x000ee40008001113 */
[----:B---3--:R-:W-:Y:S05]  /*48a0*/  @!P0 BRA `(.L_x_12) ;  /* 0xfffffffc00f88947 */ /* 0x008fea000383ffff */
[----:B------:R-:W-:Y:S05]  /*48b0*/  BRA `(.L_x_11) ;  /* 0xffffffe400747947 */ /* 0x000fea000383ffff */
        .weak           $__internal_0_$__cuda_sm10x_tcgen05_guardrail_trap_col_being_dealloced_not_returned_by_alloc
        .type           $__internal_0_$__cuda_sm10x_tcgen05_guardrail_trap_col_being_dealloced_not_returned_by_alloc,@function
        .size           $__internal_0_$__cuda_sm10x_tcgen05_guardrail_trap_col_being_dealloced_not_returned_by_alloc,($__internal_1_$__cuda_sm10x_tcgen05_guardrail_trap_phase_invalid_during_alloc - $__internal_0_$__cuda_sm10x_tcgen05_guardrail_trap_col_being_dealloced_not_returned_by_alloc)
$__internal_0_$__cuda_sm10x_tcgen05_guardrail_trap_col_being_dealloced_not_returned_by_alloc:
[----:B------:R-:W-:Y:S05]  /*48c0*/  BPT.TRAP 0x1 ;  /* 0x000000040000795c */ /* 0x000fea0000300000 */
[----:B------:R-:W-:-:S04]  /*48d0*/  IMAD.MOV.U32 R3, RZ, RZ, 0x0 ;  /* 0x00000000ff037424 */ /* 0x000fc800078e00ff */
[----:B------:R-:W-:Y:S05]  /*48e0*/  RET.REL.NODEC R2 `(matmul_kernel) ;  /* 0xffffffb402c47950 */ /* 0x000fea0003c3ffff */
        .weak           $__internal_1_$__cuda_sm10x_tcgen05_guardrail_trap_phase_invalid_during_alloc
        .type           $__internal_1_$__cuda_sm10x_tcgen05_guardrail_trap_phase_invalid_during_alloc,@function
        .size           $__internal_1_$__cuda_sm10x_tcgen05_guardrail_trap_phase_invalid_during_alloc,($__internal_2_$__cuda_sm10x_tcgen05_guardrail_trap_unallocated_columns_being_dealloced - $__internal_1_$__cuda_sm10x_tcgen05_guardrail_trap_phase_invalid_during_alloc)
$__internal_1_$__cuda_sm10x_tcgen05_guardrail_trap_phase_invalid_during_alloc:
[----:B------:R-:W-:Y:S05]  /*48f0*/  BPT.TRAP 0x1 ;  /* 0x000000040000795c */ /* 0x000fea0000300000 */
[----:B------:R-:W-:-:S04]  /*4900*/  IMAD.MOV.U32 R3, RZ, RZ, 0x0 ;  /* 0x00000000ff037424 */ /* 0x000fc800078e00ff */
[----:B------:R-:W-:Y:S05]  /*4910*/  RET.REL.NODEC R2 `(matmul_kernel) ;  /* 0xffffffb402b87950 */ /* 0x000fea0003c3ffff */
        .weak           $__internal_2_$__cuda_sm10x_tcgen05_guardrail_trap_unallocated_columns_being_dealloced
        .type           $__internal_2_$__cuda_sm10x_tcgen05_guardrail_trap_unallocated_columns_being_dealloced,@function
        .size           $__internal_2_$__cuda_sm10x_tcgen05_guardrail_trap_unallocated_columns_being_dealloced,(.L_x_20 - $__internal_2_$__cuda_sm10x_tcgen05_guardrail_trap_unallocated_columns_being_dealloced)
$__internal_2_$__cuda_sm10x_tcgen05_guardrail_trap_unallocated_columns_being_dealloced:
[----:B------:R-:W-:Y:S05]  /*4920*/  BPT.TRAP 0x1 ;  /* 0x000000040000795c */ /* 0x000fea0000300000 */
[----:B------:R-:W-:-:S04]  /*4930*/  IMAD.MOV.U32 R3, RZ, RZ, 0x0 ;  /* 0x00000000ff037424 */ /* 0x000fc800078e00ff */
[----:B------:R-:W-:Y:S05]  /*4940*/  RET.REL.NODEC R2 `(matmul_kernel) ;  /* 0xffffffb402ac7950 */ /* 0x000fea0003c3ffff */
.L_x_17:
[----:B------:R-:W-:-:S00]  /*4950*/  BRA `(.L_x_17) ;  /* 0xfffffffc00fc7947 */ /* 0x000fc0000383ffff */
[----:B------:R-:W-:-:S00]  /*4960*/  NOP ;  /* 0x0000000000007918 */ /* 0x000fc00000000000 */
        /* <DEDUP_REMOVED lines=9> */
.L_x_20:


//--------------------- .nv.shared.matmul_kernel  --------------------------
	.section	.nv.shared.matmul_kernel,"aw",@nobits
	.sectionflags	@""
	.align	16
	.zero		1024


//--------------------- .nv.shared.reserved.0     --------------------------
	.section	.nv.shared.reserved.0,"aw",@nobits
	.align	8
	.weak		__nv_reservedSMEM_offset_0_alias
	.size		__nv_reservedSMEM_offset_0_alias, 0, 64
	.other		__nv_reservedSMEM_offset_0_alias,@"STO_CUDA_RESERVED_SHARED STV_DEFAULT"
__nv_reservedSMEM_offset_0_alias:
	.zero		0
.nv.shared.reserved.0:
	.zero		64
	.weak		__nv_reservedSMEM_allocation_phase
	.type		__nv_reservedSMEM_allocation_phase,@object
	.size		__nv_reservedSMEM_allocation_phase,(.L_0 - __nv_reservedSMEM_allocation_phase)
__nv_reservedSMEM_allocation_phase:
	.zero		1
.L_0:
	.zero		7
	.weak		__nv_reservedSMEM_devtool_atexit_pc
	.type		__nv_reservedSMEM_devtool_atexit_pc,@object
	.size		__nv_reservedSMEM_devtool_atexit_pc,(__nv_reservedSMEM_allocation_mask - __nv_reservedSMEM_devtool_atexit_pc)
__nv_reservedSMEM_devtool_atexit_pc:
	.zero		8
	.weak		__nv_reservedSMEM_allocation_mask
	.type		__nv_reservedSMEM_allocation_mask,@object
	.size		__nv_reservedSMEM_allocation_mask,(.L_2 - __nv_reservedSMEM_allocation_mask)
__nv_reservedSMEM_allocation_mask:
	.zero		4
.L_2:


//--------------------- .nv.constant0.matmul_kernel --------------------------
	.section	.nv.constant0.matmul_kernel,"a",@progbits
	.sectionflags	@""
	.align	4
.nv.constant0.matmul_kernel:
	.zero		976


//--------------------- SYMBOLS --------------------------

	.type		.nv.reservedSmem.offset0,@object
	.size		.nv.reservedSmem.offset0,0x4
	.type		.nv.reservedSmem.cap,@object
	.size		.nv.reservedSmem.cap,0x4
